	.target	sm_90a

	.elftype	@"ET_EXEC"


//--------------------- .note.nv.tkinfo           --------------------------
	.section	.note.nv.tkinfo,"",@"SHT_NOTE"
	.sectionflags	@"SHF_NOTE_NV_TKINFO"
	.tkinfo
        /*0018*/ 	.word	0x00000002
        /*0030*/ 	.string	""
        /*0030*/ 	.string	"ptxas"
        /*0030*/ 	.string	"Cuda compilation tools, release 13.0, V13.0.88"
        /*0030*/ 	.string	"Build cuda_13.0.r13.0/compiler.36424714_0"
        /*0030*/ 	.string	"-arch sm_90a -m 64 "



//--------------------- .note.nv.cuinfo           --------------------------
	.section	.note.nv.cuinfo,"",@"SHT_NOTE"
	.sectionflags	@"SHF_NOTE_NV_CUINFO"
        /*0018*/ 	.short	0x0002
        /*001a*/ 	.short	0x005a
        /*001c*/ 	.short	0x0082
	.zero		2


//--------------------- .nv.info                  --------------------------
	.section	.nv.info,"",@"SHT_CUDA_INFO"
	.align	4


	//----- nvinfo : EIATTR_REGCOUNT
	.align		4
        /*0000*/ 	.byte	0x04, 0x2f
        /*0002*/ 	.short	(.L_15 - .L_14)
	.align		4
.L_14:
        /*0004*/ 	.word	index@(_ZN7cutlass13device_kernelINS_4gemm6kernel13GemmUniversalIN4cute5tupleIJiiiiEEENS1_10collective13CollectiveMmaINS1_34MainloopSm90TmaGmmaWarpSpecializedILi7ENS5_IJNS4_1CILi1EEESB_SB_EEENS1_32KernelTmaWarpSpecializedPingpongEEENS5_IJNSA_ILi64EEENSA_ILi192EEESF_EEENS_10bfloat16_tENS5_IJlSB_lEEESI_SJ_NS4_8TiledMMAINS4_8MMA_AtomIJNS4_4SM904GMMA28MMA_64x192x16_F32BF16BF16_SSILNSN_5MajorE0ELSP_0ELNSN_7ScaleInE1ELSQ_1EEEEEENS4_6LayoutISC_NS5_IJNSA_ILi0EEESU_SU_EEEEENS5_IJNS4_10UnderscoreESX_SX_EEEEENS4_13SM90_TMA_LOADENS4_14ComposedLayoutINS4_7SwizzleILi3ELi4ELi3EEENS4_18smem_ptr_flag_bitsILi16EEENST_INS5_IJNSA_ILi8EEESF_EEENS5_IJSF_SB_EEEEEEEvNS4_8identityES10_S1A_vS1B_EENS_8epilogue10collective6detail29Sm90TmaWarpSpecializedAdapterINS1E_15DefaultEpilogueISI_SJ_SJ_NS1D_6thread17LinearCombinationISI_Li1EffLNS1I_9ScaleType4KindE0ELNS_15FloatRoundStyleE2ESI_EENS1_15EpilogueDefaultEEEEEvvEEEEvNT_6ParamsE)
        /*0008*/ 	.word	0x000000a8


	//----- nvinfo : EIATTR_FRAME_SIZE
	.align		4
.L_15:
        /*000c*/ 	.byte	0x04, 0x11
        /*000e*/ 	.short	(.L_17 - .L_16)
	.align		4
.L_16:
        /*0010*/ 	.word	index@(_ZN7cutlass13device_kernelINS_4gemm6kernel13GemmUniversalIN4cute5tupleIJiiiiEEENS1_10collective13CollectiveMmaINS1_34MainloopSm90TmaGmmaWarpSpecializedILi7ENS5_IJNS4_1CILi1EEESB_SB_EEENS1_32KernelTmaWarpSpecializedPingpongEEENS5_IJNSA_ILi64EEENSA_ILi192EEESF_EEENS_10bfloat16_tENS5_IJlSB_lEEESI_SJ_NS4_8TiledMMAINS4_8MMA_AtomIJNS4_4SM904GMMA28MMA_64x192x16_F32BF16BF16_SSILNSN_5MajorE0ELSP_0ELNSN_7ScaleInE1ELSQ_1EEEEEENS4_6LayoutISC_NS5_IJNSA_ILi0EEESU_SU_EEEEENS5_IJNS4_10UnderscoreESX_SX_EEEEENS4_13SM90_TMA_LOADENS4_14ComposedLayoutINS4_7SwizzleILi3ELi4ELi3EEENS4_18smem_ptr_flag_bitsILi16EEENST_INS5_IJNSA_ILi8EEESF_EEENS5_IJSF_SB_EEEEEEEvNS4_8identityES10_S1A_vS1B_EENS_8epilogue10collective6detail29Sm90TmaWarpSpecializedAdapterINS1E_15DefaultEpilogueISI_SJ_SJ_NS1D_6thread17LinearCombinationISI_Li1EffLNS1I_9ScaleType4KindE0ELNS_15FloatRoundStyleE2ESI_EENS1_15EpilogueDefaultEEEEEvvEEEEvNT_6ParamsE)
        /*0014*/ 	.word	0x00000008


	//----- nvinfo : EIATTR_MIN_STACK_SIZE
	.align		4
.L_17:
        /*0018*/ 	.byte	0x04, 0x12
        /*001a*/ 	.short	(.L_19 - .L_18)
	.align		4
.L_18:
        /*001c*/ 	.word	index@(_ZN7cutlass13device_kernelINS_4gemm6kernel13GemmUniversalIN4cute5tupleIJiiiiEEENS1_10collective13CollectiveMmaINS1_34MainloopSm90TmaGmmaWarpSpecializedILi7ENS5_IJNS4_1CILi1EEESB_SB_EEENS1_32KernelTmaWarpSpecializedPingpongEEENS5_IJNSA_ILi64EEENSA_ILi192EEESF_EEENS_10bfloat16_tENS5_IJlSB_lEEESI_SJ_NS4_8TiledMMAINS4_8MMA_AtomIJNS4_4SM904GMMA28MMA_64x192x16_F32BF16BF16_SSILNSN_5MajorE0ELSP_0ELNSN_7ScaleInE1ELSQ_1EEEEEENS4_6LayoutISC_NS5_IJNSA_ILi0EEESU_SU_EEEEENS5_IJNS4_10UnderscoreESX_SX_EEEEENS4_13SM90_TMA_LOADENS4_14ComposedLayoutINS4_7SwizzleILi3ELi4ELi3EEENS4_18smem_ptr_flag_bitsILi16EEENST_INS5_IJNSA_ILi8EEESF_EEENS5_IJSF_SB_EEEEEEEvNS4_8identityES10_S1A_vS1B_EENS_8epilogue10collective6detail29Sm90TmaWarpSpecializedAdapterINS1E_15DefaultEpilogueISI_SJ_SJ_NS1D_6thread17LinearCombinationISI_Li1EffLNS1I_9ScaleType4KindE0ELNS_15FloatRoundStyleE2ESI_EENS1_15EpilogueDefaultEEEEEvvEEEEvNT_6ParamsE)
        /*0020*/ 	.word	0x00000008
.L_19:


//--------------------- .nv.compat                --------------------------
	.section	.nv.compat,"",@"SHT_CUDA_COMPAT_INFO"
	.align	4
        /*0000*/ 	.byte	0x02, 0x09, 0x01, 0x00, 0x02, 0x02, 0x04, 0x00, 0x02, 0x05, 0x05, 0x00, 0x03, 0x07, 0x01, 0x01
        /*0010*/ 	.byte	0x02, 0x03, 0x01, 0x00, 0x02, 0x06, 0x01, 0x00, 0x04, 0x0b, 0x08, 0x00, 0x00, 0x00, 0x00, 0x00
        /*0020*/ 	.byte	0x00, 0x00, 0x00, 0x00


//--------------------- .nv.info._ZN7cutlass13device_kernelINS_4gemm6kernel13GemmUniversalIN4cute5tupleIJiiiiEEENS1_10collective13CollectiveMmaINS1_34MainloopSm90TmaGmmaWarpSpecializedILi7ENS5_IJNS4_1CILi1EEESB_SB_EEENS1_32KernelTmaWarpSpecializedPingpongEEENS5_IJNSA_ILi64EEENSA_ILi192EEESF_EEENS_10bfloat16_tENS5_IJlSB_lEEESI_SJ_NS4_8TiledMMAINS4_8MMA_AtomIJNS4_4SM904GMMA28MMA_64x192x16_F32BF16BF16_SSILNSN_5MajorE0ELSP_0ELNSN_7ScaleInE1ELSQ_1EEEEEENS4_6LayoutISC_NS5_IJNSA_ILi0EEESU_SU_EEEEENS5_IJNS4_10UnderscoreESX_SX_EEEEENS4_13SM90_TMA_LOADENS4_14ComposedLayoutINS4_7SwizzleILi3ELi4ELi3EEENS4_18smem_ptr_flag_bitsILi16EEENST_INS5_IJNSA_ILi8EEESF_EEENS5_IJSF_SB_EEEEEEEvNS4_8identityES10_S1A_vS1B_EENS_8epilogue10collective6detail29Sm90TmaWarpSpecializedAdapterINS1E_15DefaultEpilogueISI_SJ_SJ_NS1D_6thread17LinearCombinationISI_Li1EffLNS1I_9ScaleType4KindE0ELNS_15FloatRoundStyleE2ESI_EENS1_15EpilogueDefaultEEEEEvvEEEEvNT_6ParamsE --------------------------
	.section	.nv.info._ZN7cutlass13device_kernelINS_4gemm6kernel13GemmUniversalIN4cute5tupleIJiiiiEEENS1_10collective13CollectiveMmaINS1_34MainloopSm90TmaGmmaWarpSpecializedILi7ENS5_IJNS4_1CILi1EEESB_SB_EEENS1_32KernelTmaWarpSpecializedPingpongEEENS5_IJNSA_ILi64EEENSA_ILi192EEESF_EEENS_10bfloat16_tENS5_IJlSB_lEEESI_SJ_NS4_8TiledMMAINS4_8MMA_AtomIJNS4_4SM904GMMA28MMA_64x192x16_F32BF16BF16_SSILNSN_5MajorE0ELSP_0ELNSN_7ScaleInE1ELSQ_1EEEEEENS4_6LayoutISC_NS5_IJNSA_ILi0EEESU_SU_EEEEENS5_IJNS4_10UnderscoreESX_SX_EEEEENS4_13SM90_TMA_LOADENS4_14ComposedLayoutINS4_7SwizzleILi3ELi4ELi3EEENS4_18smem_ptr_flag_bitsILi16EEENST_INS5_IJNSA_ILi8EEESF_EEENS5_IJSF_SB_EEEEEEEvNS4_8identityES10_S1A_vS1B_EENS_8epilogue10collective6detail29Sm90TmaWarpSpecializedAdapterINS1E_15DefaultEpilogueISI_SJ_SJ_NS1D_6thread17LinearCombinationISI_Li1EffLNS1I_9ScaleType4KindE0ELNS_15FloatRoundStyleE2ESI_EENS1_15EpilogueDefaultEEEEEvvEEEEvNT_6ParamsE,"",@"SHT_CUDA_INFO"
	.sectionflags	@""
	.align	4


	//----- nvinfo : EIATTR_CUDA_API_VERSION
	.align		4
        /*0000*/ 	.byte	0x04, 0x37
        /*0002*/ 	.short	(.L_21 - .L_20)
.L_20:
        /*0004*/ 	.word	0x00000082


	//----- nvinfo : EIATTR_KPARAM_INFO
	.align		4
.L_21:
        /*0008*/ 	.byte	0x04, 0x17
        /*000a*/ 	.short	(.L_23 - .L_22)
.L_22:
        /*000c*/ 	.word	0x00000000
        /*0010*/ 	.short	0x0000
        /*0012*/ 	.short	0x0070
        /*0014*/ 	.byte	0x00, 0xf0, 0x01, 0x10


	//----- nvinfo : EIATTR_SPARSE_MMA_MASK
	.align		4
.L_23:
        /*0018*/ 	.byte	0x03, 0x50
        /*001a*/ 	.short	0x0000


	//----- nvinfo : EIATTR_MAXREG_COUNT
	.align		4
        /*001c*/ 	.byte	0x03, 0x1b
        /*001e*/ 	.short	0x00a8


	//----- nvinfo : EIATTR_NUM_BARRIERS
	.align		4
        /*0020*/ 	.byte	0x02, 0x4c
        /*0022*/ 	.byte	0x01
	.zero		1


	//----- nvinfo : EIATTR_EXTERNS
	.align		4
        /*0024*/ 	.byte	0x04, 0x0f
        /*0026*/ 	.short	(.L_25 - .L_24)


	//   ....[0]....
	.align		4
.L_24:
        /*0028*/ 	.word	index@(__assertfail)


	//----- nvinfo : EIATTR_ANNOTATIONS
	.align		4
.L_25:
        /*002c*/ 	.byte	0x04, 0x55
        /*002e*/ 	.short	(.L_27 - .L_26)


	//   ....[0]....
.L_26:
        /*0030*/ 	.word	0x00000001
        /*0034*/ 	.byte	0x30, 0x0b, 0x00, 0x00, 0x01, 0x00, 0x00, 0x00, 0x70, 0x12, 0x00, 0x00, 0x01, 0x00, 0x00, 0x00
        /*0044*/ 	.byte	0x60, 0x7f, 0x00, 0x00, 0x01, 0x00, 0x00, 0x00, 0x00, 0x8b, 0x00, 0x00


	//----- nvinfo : EIATTR_MERCURY_ISA_VERSION
	.align		4
.L_27:
        /*0050*/ 	.byte	0x03, 0x5f
        /*0052*/ 	.short	0x0101


	//----- nvinfo : EIATTR_INT_WARP_WIDE_INSTR_OFFSETS
	.align		4
        /*0054*/ 	.byte	0x04, 0x31
        /*0056*/ 	.short	(.L_29 - .L_28)


	//   ....[0]....
.L_28:
        /*0058*/ 	.word	0x00000490


	//   ....[1]....
        /*005c*/ 	.word	0x000004b0


	//   ....[2]....
        /*0060*/ 	.word	0x00000530


	//   ....[3]....
        /*0064*/ 	.word	0x00000540


	//   ....[4]....
        /*0068*/ 	.word	0x00000550


	//   ....[5]....
        /*006c*/ 	.word	0x00000570


	//   ....[6]....
        /*0070*/ 	.word	0x000005c0


	//   ....[7]....
        /*0074*/ 	.word	0x000005e0


	//----- nvinfo : EIATTR_COOP_GROUP_MASK_REGIDS
	.align		4
.L_29:
        /*0078*/ 	.byte	0x04, 0x29
        /*007a*/ 	.short	(.L_31 - .L_30)


	//   ....[0]....
.L_30:
        /*007c*/ 	.word	0xffffffff


	//   ....[1]....
        /*0080*/ 	.word	0xffffffff


	//   ....[2]....
        /*0084*/ 	.word	0xffffffff


	//   ....[3]....
        /*0088*/ 	.word	0xffffffff


	//   ....[4]....
        /*008c*/ 	.word	0xffffffff


	//   ....[5]....
        /*0090*/ 	.word	0xffffffff


	//----- nvinfo : EIATTR_COOP_GROUP_INSTR_OFFSETS
	.align		4
.L_31:
        /*0094*/ 	.byte	0x04, 0x28
        /*0096*/ 	.short	(.L_33 - .L_32)


	//   ....[0]....
.L_32:
        /*0098*/ 	.word	0x00000070


	//   ....[1]....
        /*009c*/ 	.word	0x00000080


	//   ....[2]....
        /*00a0*/ 	.word	0x00000140


	//   ....[3]....
        /*00a4*/ 	.word	0x00000330


	//   ....[4]....
        /*00a8*/ 	.word	0x00000370


	//   ....[5]....
        /*00ac*/ 	.word	0x000003b0


	//----- nvinfo : EIATTR_REG_RECONFIG
	.align		4
.L_33:
        /*00b0*/ 	.byte	0x01, 0x54
	.zero		2


	//----- nvinfo : EIATTR_SYSCALL_OFFSETS
	.align		4
        /*00b4*/ 	.byte	0x04, 0x46
        /*00b6*/ 	.short	(.L_35 - .L_34)


	//   ....[0]....
.L_34:
        /*00b8*/ 	.word	0x000016d0


	//----- nvinfo : EIATTR_MBARRIER_INSTR_OFFSETS
	.align		4
.L_35:
        /*00bc*/ 	.byte	0x04, 0x39
        /*00be*/ 	.short	(.L_37 - .L_36)


	//   ....[0]....
.L_36:
        /*00c0*/ 	.word	0x00000240
        /*00c4*/ 	.word	0x000000ff
        /*00c8*/ 	.word	0x00000000
        /*00cc*/ 	.short	0x0100
        /*00ce*/ 	.byte	0x08
	.zero		1


	//   ....[1]....
        /*00d0*/ 	.word	0x00000250
        /*00d4*/ 	.word	0x000000ff
        /*00d8*/ 	.word	0x00000038
        /*00dc*/ 	.short	0x0100
        /*00de*/ 	.byte	0x08
	.zero		1


	//   ....[2]....
        /*00e0*/ 	.word	0x00000260
        /*00e4*/ 	.word	0x000000ff
        /*00e8*/ 	.word	0x00000008
        /*00ec*/ 	.short	0x0100
        /*00ee*/ 	.byte	0x08
	.zero		1


	//   ....[3]....
        /*00f0*/ 	.word	0x00000270
        /*00f4*/ 	.word	0x000000ff
        /*00f8*/ 	.word	0x00000040
        /*00fc*/ 	.short	0x0100
        /*00fe*/ 	.byte	0x08
	.zero		1


	//   ....[4]....
        /*0100*/ 	.word	0x00000280
        /*0104*/ 	.word	0x000000ff
        /*0108*/ 	.word	0x00000010
        /*010c*/ 	.short	0x0100
        /*010e*/ 	.byte	0x08
	.zero		1


	//   ....[5]....
        /*0110*/ 	.word	0x00000290
        /*0114*/ 	.word	0x000000ff
        /*0118*/ 	.word	0x00000048
        /*011c*/ 	.short	0x0100
        /*011e*/ 	.byte	0x08
	.zero		1


	//   ....[6]....
        /*0120*/ 	.word	0x000002a0
        /*0124*/ 	.word	0x000000ff
        /*0128*/ 	.word	0x00000018
        /*012c*/ 	.short	0x0100
        /*012e*/ 	.byte	0x08
	.zero		1


	//   ....[7]....
        /*0130*/ 	.word	0x000002b0
        /*0134*/ 	.word	0x000000ff
        /*0138*/ 	.word	0x00000050
        /*013c*/ 	.short	0x0100
        /*013e*/ 	.byte	0x08
	.zero		1


	//   ....[8]....
        /*0140*/ 	.word	0x000002c0
        /*0144*/ 	.word	0x000000ff
        /*0148*/ 	.word	0x00000020
        /*014c*/ 	.short	0x0100
        /*014e*/ 	.byte	0x08
	.zero		1


	//   ....[9]....
        /*0150*/ 	.word	0x000002d0
        /*0154*/ 	.word	0x000000ff
        /*0158*/ 	.word	0x00000058
        /*015c*/ 	.short	0x0100
        /*015e*/ 	.byte	0x08
	.zero		1


	//   ....[10]....
        /*0160*/ 	.word	0x000002e0
        /*0164*/ 	.word	0x000000ff
        /*0168*/ 	.word	0x00000028
        /*016c*/ 	.short	0x0100
        /*016e*/ 	.byte	0x08
	.zero		1


	//   ....[11]....
        /*0170*/ 	.word	0x000002f0
        /*0174*/ 	.word	0x000000ff
        /*0178*/ 	.word	0x00000060
        /*017c*/ 	.short	0x0100
        /*017e*/ 	.byte	0x08
	.zero		1


	//   ....[12]....
        /*0180*/ 	.word	0x00000300
        /*0184*/ 	.word	0x000000ff
        /*0188*/ 	.word	0x00000030
        /*018c*/ 	.short	0x0100
        /*018e*/ 	.byte	0x08
	.zero		1


	//   ....[13]....
        /*0190*/ 	.word	0x00000310
        /*0194*/ 	.word	0x000000ff
        /*0198*/ 	.word	0x00000068
        /*019c*/ 	.short	0x0100
        /*019e*/ 	.byte	0x08
	.zero		1


	//   ....[14]....
        /*01a0*/ 	.word	0x00000620
        /*01a4*/ 	.word	0x000000ff
        /*01a8*/ 	.word	0x000000a0
        /*01ac*/ 	.short	0x0100
        /*01ae*/ 	.byte	0x08
	.zero		1


	//   ....[15]....
        /*01b0*/ 	.word	0x00000690
        /*01b4*/ 	.word	0x000000ff
        /*01b8*/ 	.word	0x000000a8
        /*01bc*/ 	.short	0x0100
        /*01be*/ 	.byte	0x08
	.zero		1


	//   ....[16]....
        /*01c0*/ 	.word	0x000006b0
        /*01c4*/ 	.word	0x000000ff
        /*01c8*/ 	.word	0x00000080
        /*01cc*/ 	.short	0x0100
        /*01ce*/ 	.byte	0x09
	.zero		1


	//   ....[17]....
        /*01d0*/ 	.word	0x000006c0
        /*01d4*/ 	.word	0x000000ff
        /*01d8*/ 	.word	0x00000088
        /*01dc*/ 	.short	0x0100
        /*01de*/ 	.byte	0x09
	.zero		1


	//   ....[18]....
        /*01e0*/ 	.word	0x000006d0
        /*01e4*/ 	.word	0x000000ff
        /*01e8*/ 	.word	0x00000090
        /*01ec*/ 	.short	0x0100
        /*01ee*/ 	.byte	0x09
	.zero		1


	//   ....[19]....
        /*01f0*/ 	.word	0x000006e0
        /*01f4*/ 	.word	0x000000ff
        /*01f8*/ 	.word	0x00000098
        /*01fc*/ 	.short	0x0100
        /*01fe*/ 	.byte	0x09
	.zero		1


	//   ....[20]....
        /*0200*/ 	.word	0x00001590
        /*0204*/ 	.word	0x000000ff
        /*0208*/ 	.word	0xfffffff8
        /*020c*/ 	.short	0x010a
        /*020e*/ 	.byte	0x2b
	.zero		1


	//   ....[21]....
        /*0210*/ 	.word	0x00001750
        /*0214*/ 	.word	0x00000003
        /*0218*/ 	.word	0x00000000
        /*021c*/ 	.short	0x010a
        /*021e*/ 	.byte	0x3f
	.zero		1


	//   ....[22]....
        /*0220*/ 	.word	0x000017b0
        /*0224*/ 	.word	0x00000003
        /*0228*/ 	.word	0x00000000
        /*022c*/ 	.short	0x010a
        /*022e*/ 	.byte	0x3f
	.zero		1


	//   ....[23]....
        /*0230*/ 	.word	0x00001b10
        /*0234*/ 	.word	0x000000ff
        /*0238*/ 	.word	0x00000000
        /*023c*/ 	.short	0x010a
        /*023e*/ 	.byte	0x04
	.zero		1


	//   ....[24]....
        /*0240*/ 	.word	0x00001b50
        /*0244*/ 	.word	0x000000ff
        /*0248*/ 	.word	0x00000000
        /*024c*/ 	.short	0x010a
        /*024e*/ 	.byte	0x04
	.zero		1


	//   ....[25]....
        /*0250*/ 	.word	0x00001db0
        /*0254*/ 	.word	0x000000ff
        /*0258*/ 	.word	0x00000000
        /*025c*/ 	.short	0x0101
        /*025e*/ 	.byte	0x04
	.zero		1


	//   ....[26]....
        /*0260*/ 	.word	0x00001eb0
        /*0264*/ 	.word	0x00000003
        /*0268*/ 	.word	0x00000000
        /*026c*/ 	.short	0x0101
        /*026e*/ 	.byte	0x2e
	.zero		1


	//   ....[27]....
        /*0270*/ 	.word	0x00001fa0
        /*0274*/ 	.word	0x000000ff
        /*0278*/ 	.word	0x00000000
        /*027c*/ 	.short	0x0101
        /*027e*/ 	.byte	0x04
	.zero		1


	//   ....[28]....
        /*0280*/ 	.word	0x00002010
        /*0284*/ 	.word	0x000000ff
        /*0288*/ 	.word	0x00000008
        /*028c*/ 	.short	0x010a
        /*028e*/ 	.byte	0x2b
	.zero		1


	//   ....[29]....
        /*0290*/ 	.word	0x00007fa0
        /*0294*/ 	.word	0x00000000
        /*0298*/ 	.word	0x00000000
        /*029c*/ 	.short	0x0101
        /*029e*/ 	.byte	0x2e
	.zero		1


	//   ....[30]....
        /*02a0*/ 	.word	0x00008870
        /*02a4*/ 	.word	0x0000000b
        /*02a8*/ 	.word	0x00000038
        /*02ac*/ 	.short	0x010a
        /*02ae*/ 	.byte	0x3f
	.zero		1


	//   ....[31]....
        /*02b0*/ 	.word	0x00008c60
        /*02b4*/ 	.word	0x00000006
        /*02b8*/ 	.word	0x000000a8
        /*02bc*/ 	.short	0x0101
        /*02be*/ 	.byte	0x3f
	.zero		1


	//   ....[32]....
        /*02c0*/ 	.word	0x00009370
        /*02c4*/ 	.word	0x00000007
        /*02c8*/ 	.word	0x00000000
        /*02cc*/ 	.short	0x010a
        /*02ce*/ 	.byte	0x3f
	.zero		1


	//   ....[33]....
        /*02d0*/ 	.word	0x000093f0
        /*02d4*/ 	.word	0x00000006
        /*02d8*/ 	.word	0x00000000
        /*02dc*/ 	.short	0x010a
        /*02de*/ 	.byte	0x3f
	.zero		1


	//   ....[34]....
        /*02e0*/ 	.word	0x00009480
        /*02e4*/ 	.word	0x00000007
        /*02e8*/ 	.word	0x00000000
        /*02ec*/ 	.short	0x010a
        /*02ee*/ 	.byte	0x3f
	.zero		1


	//   ....[35]....
        /*02f0*/ 	.word	0x00009510
        /*02f4*/ 	.word	0x00000006
        /*02f8*/ 	.word	0x00000000
        /*02fc*/ 	.short	0x010a
        /*02fe*/ 	.byte	0x3f
	.zero		1


	//   ....[36]....
        /*0300*/ 	.word	0x000095a0
        /*0304*/ 	.word	0x00000007
        /*0308*/ 	.word	0x00000000
        /*030c*/ 	.short	0x010a
        /*030e*/ 	.byte	0x3f
	.zero		1


	//   ....[37]....
        /*0310*/ 	.word	0x00009630
        /*0314*/ 	.word	0x00000006
        /*0318*/ 	.word	0x00000000
        /*031c*/ 	.short	0x010a
        /*031e*/ 	.byte	0x3f
	.zero		1


	//   ....[38]....
        /*0320*/ 	.word	0x000096c0
        /*0324*/ 	.word	0x00000005
        /*0328*/ 	.word	0x00000000
        /*032c*/ 	.short	0x010a
        /*032e*/ 	.byte	0x3f
	.zero		1


	//   ....[39]....
        /*0330*/ 	.word	0x00009730
        /*0334*/ 	.word	0x00000003
        /*0338*/ 	.word	0xfffffff8
        /*033c*/ 	.short	0x010a
        /*033e*/ 	.byte	0x3f
	.zero		1


	//   ....[40]....
        /*0340*/ 	.word	0x00009780
        /*0344*/ 	.word	0x00000003
        /*0348*/ 	.word	0x00000000
        /*034c*/ 	.short	0x010a
        /*034e*/ 	.byte	0x3f
	.zero		1


	//   ....[41]....
        /*0350*/ 	.word	0x000097e0
        /*0354*/ 	.word	0x00000004
        /*0358*/ 	.word	0x00000000
        /*035c*/ 	.short	0x010a
        /*035e*/ 	.byte	0x3f
	.zero		1


	//   ....[42]....
        /*0360*/ 	.word	0x00009840
        /*0364*/ 	.word	0x00000003
        /*0368*/ 	.word	0x00000008
        /*036c*/ 	.short	0x010a
        /*036e*/ 	.byte	0x3f
	.zero		1


	//   ....[43]....
        /*0370*/ 	.word	0x00009910
        /*0374*/ 	.word	0x0000000b
        /*0378*/ 	.word	0x00000038
        /*037c*/ 	.short	0x010a
        /*037e*/ 	.byte	0x3f
	.zero		1


	//   ....[44]....
        /*0380*/ 	.word	0x000099e0
        /*0384*/ 	.word	0x00000007
        /*0388*/ 	.word	0x00000000
        /*038c*/ 	.short	0x010a
        /*038e*/ 	.byte	0x3f
	.zero		1


	//   ....[45]....
        /*0390*/ 	.word	0x00009a30
        /*0394*/ 	.word	0x00000006
        /*0398*/ 	.word	0x00000000
        /*039c*/ 	.short	0x010a
        /*039e*/ 	.byte	0x3f
	.zero		1


	//   ....[46]....
        /*03a0*/ 	.word	0x00009a80
        /*03a4*/ 	.word	0x00000007
        /*03a8*/ 	.word	0x00000000
        /*03ac*/ 	.short	0x010a
        /*03ae*/ 	.byte	0x3f
	.zero		1


	//   ....[47]....
        /*03b0*/ 	.word	0x00009ad0
        /*03b4*/ 	.word	0x00000006
        /*03b8*/ 	.word	0x00000000
        /*03bc*/ 	.short	0x010a
        /*03be*/ 	.byte	0x3f
	.zero		1


	//   ....[48]....
        /*03c0*/ 	.word	0x00009b20
        /*03c4*/ 	.word	0x00000007
        /*03c8*/ 	.word	0x00000000
        /*03cc*/ 	.short	0x010a
        /*03ce*/ 	.byte	0x3f
	.zero		1


	//   ....[49]....
        /*03d0*/ 	.word	0x00009b70
        /*03d4*/ 	.word	0x00000006
        /*03d8*/ 	.word	0x00000000
        /*03dc*/ 	.short	0x010a
        /*03de*/ 	.byte	0x3f
	.zero		1


	//----- nvinfo : EIATTR_NUM_MBARRIERS
	.align		4
.L_37:
        /*03e0*/ 	.byte	0x03, 0x38
        /*03e2*/ 	.short	0x0014


	//----- nvinfo : EIATTR_EXIT_INSTR_OFFSETS
	.align		4
        /*03e4*/ 	.byte	0x04, 0x1c
        /*03e6*/ 	.short	(.L_39 - .L_38)


	//   ....[0]....
.L_38:
        /*03e8*/ 	.word	0x00001200


	//   ....[1]....
        /*03ec*/ 	.word	0x00001260


	//   ....[2]....
        /*03f0*/ 	.word	0x000085a0


	//   ....[3]....
        /*03f4*/ 	.word	0x000085d0


	//   ....[4]....
        /*03f8*/ 	.word	0x00009710


	//----- nvinfo : EIATTR_MAX_THREADS
	.align		4
.L_39:
        /*03fc*/ 	.byte	0x04, 0x05
        /*03fe*/ 	.short	(.L_41 - .L_40)
.L_40:
        /*0400*/ 	.word	0x00000180
        /*0404*/ 	.word	0x00000001
        /*0408*/ 	.word	0x00000001


	//----- nvinfo : EIATTR_CRS_STACK_SIZE
	.align		4
.L_41:
        /*040c*/ 	.byte	0x04, 0x1e
        /*040e*/ 	.short	(.L_43 - .L_42)
.L_42:
        /*0410*/ 	.word	0x00000000


	//----- nvinfo : EIATTR_CBANK_PARAM_SIZE
	.align		4
.L_43:
        /*0414*/ 	.byte	0x03, 0x19
        /*0416*/ 	.short	0x0470


	//----- nvinfo : EIATTR_PARAM_CBANK
	.align		4
        /*0418*/ 	.byte	0x04, 0x0a
        /*041a*/ 	.short	(.L_45 - .L_44)
	.align		4
.L_44:
        /*041c*/ 	.word	index@(.nv.constant0._ZN7cutlass13device_kernelINS_4gemm6kernel13GemmUniversalIN4cute5tupleIJiiiiEEENS1_10collective13CollectiveMmaINS1_34MainloopSm90TmaGmmaWarpSpecializedILi7ENS5_IJNS4_1CILi1EEESB_SB_EEENS1_32KernelTmaWarpSpecializedPingpongEEENS5_IJNSA_ILi64EEENSA_ILi192EEESF_EEENS_10bfloat16_tENS5_IJlSB_lEEESI_SJ_NS4_8TiledMMAINS4_8MMA_AtomIJNS4_4SM904GMMA28MMA_64x192x16_F32BF16BF16_SSILNSN_5MajorE0ELSP_0ELNSN_7ScaleInE1ELSQ_1EEEEEENS4_6LayoutISC_NS5_IJNSA_ILi0EEESU_SU_EEEEENS5_IJNS4_10UnderscoreESX_SX_EEEEENS4_13SM90_TMA_LOADENS4_14ComposedLayoutINS4_7SwizzleILi3ELi4ELi3EEENS4_18smem_ptr_flag_bitsILi16EEENST_INS5_IJNSA_ILi8EEESF_EEENS5_IJSF_SB_EEEEEEEvNS4_8identityES10_S1A_vS1B_EENS_8epilogue10collective6detail29Sm90TmaWarpSpecializedAdapterINS1E_15DefaultEpilogueISI_SJ_SJ_NS1D_6thread17LinearCombinationISI_Li1EffLNS1I_9ScaleType4KindE0ELNS_15FloatRoundStyleE2ESI_EENS1_15EpilogueDefaultEEEEEvvEEEEvNT_6ParamsE)
        /*0420*/ 	.short	0x0210
        /*0422*/ 	.short	0x0470


	//----- nvinfo : EIATTR_SW_WAR
	.align		4
.L_45:
        /*0424*/ 	.byte	0x04, 0x36
        /*0426*/ 	.short	(.L_47 - .L_46)
.L_46:
        /*0428*/ 	.word	0x00000008
.L_47:


//--------------------- .nv.callgraph             --------------------------
	.section	.nv.callgraph,"",@"SHT_CUDA_CALLGRAPH"
	.align	4
	.sectionentsize	8
	.align		4
        /*0000*/ 	.word	0x00000000
	.align		4
        /*0004*/ 	.word	0xffffffff
	.align		4
        /*0008*/ 	.word	index@(_ZN7cutlass13device_kernelINS_4gemm6kernel13GemmUniversalIN4cute5tupleIJiiiiEEENS1_10collective13CollectiveMmaINS1_34MainloopSm90TmaGmmaWarpSpecializedILi7ENS5_IJNS4_1CILi1EEESB_SB_EEENS1_32KernelTmaWarpSpecializedPingpongEEENS5_IJNSA_ILi64EEENSA_ILi192EEESF_EEENS_10bfloat16_tENS5_IJlSB_lEEESI_SJ_NS4_8TiledMMAINS4_8MMA_AtomIJNS4_4SM904GMMA28MMA_64x192x16_F32BF16BF16_SSILNSN_5MajorE0ELSP_0ELNSN_7ScaleInE1ELSQ_1EEEEEENS4_6LayoutISC_NS5_IJNSA_ILi0EEESU_SU_EEEEENS5_IJNS4_10UnderscoreESX_SX_EEEEENS4_13SM90_TMA_LOADENS4_14ComposedLayoutINS4_7SwizzleILi3ELi4ELi3EEENS4_18smem_ptr_flag_bitsILi16EEENST_INS5_IJNSA_ILi8EEESF_EEENS5_IJSF_SB_EEEEEEEvNS4_8identityES10_S1A_vS1B_EENS_8epilogue10collective6detail29Sm90TmaWarpSpecializedAdapterINS1E_15DefaultEpilogueISI_SJ_SJ_NS1D_6thread17LinearCombinationISI_Li1EffLNS1I_9ScaleType4KindE0ELNS_15FloatRoundStyleE2ESI_EENS1_15EpilogueDefaultEEEEEvvEEEEvNT_6ParamsE)
	.align		4
        /*000c*/ 	.word	index@(__assertfail)
	.align		4
        /*0010*/ 	.word	0x00000000
	.align		4
        /*0014*/ 	.word	0xfffffffe
	.align		4
        /*0018*/ 	.word	0x00000000
	.align		4
        /*001c*/ 	.word	0xfffffffd
	.align		4
        /*0020*/ 	.word	0x00000000
	.align		4
        /*0024*/ 	.word	0xfffffffc


//--------------------- .nv.constant4             --------------------------
	.section	.nv.constant4,"a",@progbits
	.align	8
	.align		8
.nv.constant4:
        /*0000*/ 	.dword	__assertfail
	.align		8
        /*0008*/ 	.dword	__unnamed_1
	.align		8
        /*0010*/ 	.dword	_ZN40_INTERNAL_51969a38_4_k_cu_d6acdba2_122614cuda3std3__45__cpo5beginE
	.align		8
        /*0018*/ 	.dword	_ZN40_INTERNAL_51969a38_4_k_cu_d6acdba2_122614cuda3std3__45__cpo3endE
	.align		8
        /*0020*/ 	.dword	_ZN40_INTERNAL_51969a38_4_k_cu_d6acdba2_122614cuda3std3__45__cpo6cbeginE
	.align		8
        /*0028*/ 	.dword	_ZN40_INTERNAL_51969a38_4_k_cu_d6acdba2_122614cuda3std3__45__cpo4cendE
	.align		8
        /*0030*/ 	.dword	_ZN40_INTERNAL_51969a38_4_k_cu_d6acdba2_122614cuda3std3__442_GLOBAL__N__51969a38_4_k_cu_d6acdba2_122616ignoreE
	.align		8
        /*0038*/ 	.dword	_ZN40_INTERNAL_51969a38_4_k_cu_d6acdba2_122614cuda3std3__419piecewise_constructE
	.align		8
        /*0040*/ 	.dword	_ZN40_INTERNAL_51969a38_4_k_cu_d6acdba2_122614cuda3std3__48in_placeE
	.align		8
        /*0048*/ 	.dword	_ZN40_INTERNAL_51969a38_4_k_cu_d6acdba2_122614cuda3std6ranges3__45__cpo4swapE
	.align		8
        /*0050*/ 	.dword	_ZN40_INTERNAL_51969a38_4_k_cu_d6acdba2_122614cuda3std6ranges3__45__cpo9iter_moveE
	.align		8
        /*0058*/ 	.dword	_ZN40_INTERNAL_51969a38_4_k_cu_d6acdba2_122614cute7productE
	.align		8
        /*0060*/ 	.dword	_ZN40_INTERNAL_51969a38_4_k_cu_d6acdba2_122614cute1_E
	.align		8
        /*0068*/ 	.dword	$str$22
	.align		8
        /*0070*/ 	.dword	$str$23


//--------------------- .text._ZN7cutlass13device_kernelINS_4gemm6kernel13GemmUniversalIN4cute5tupleIJiiiiEEENS1_10collective13CollectiveMmaINS1_34MainloopSm90TmaGmmaWarpSpecializedILi7ENS5_IJNS4_1CILi1EEESB_SB_EEENS1_32KernelTmaWarpSpecializedPingpongEEENS5_IJNSA_ILi64EEENSA_ILi192EEESF_EEENS_10bfloat16_tENS5_IJlSB_lEEESI_SJ_NS4_8TiledMMAINS4_8MMA_AtomIJNS4_4SM904GMMA28MMA_64x192x16_F32BF16BF16_SSILNSN_5MajorE0ELSP_0ELNSN_7ScaleInE1ELSQ_1EEEEEENS4_6LayoutISC_NS5_IJNSA_ILi0EEESU_SU_EEEEENS5_IJNS4_10UnderscoreESX_SX_EEEEENS4_13SM90_TMA_LOADENS4_14ComposedLayoutINS4_7SwizzleILi3ELi4ELi3EEENS4_18smem_ptr_flag_bitsILi16EEENST_INS5_IJNSA_ILi8EEESF_EEENS5_IJSF_SB_EEEEEEEvNS4_8identityES10_S1A_vS1B_EENS_8epilogue10collective6detail29Sm90TmaWarpSpecializedAdapterINS1E_15DefaultEpilogueISI_SJ_SJ_NS1D_6thread17LinearCombinationISI_Li1EffLNS1I_9ScaleType4KindE0ELNS_15FloatRoundStyleE2ESI_EENS1_15EpilogueDefaultEEEEEvvEEEEvNT_6ParamsE --------------------------
	.section	.text._ZN7cutlass13device_kernelINS_4gemm6kernel13GemmUniversalIN4cute5tupleIJiiiiEEENS1_10collective13CollectiveMmaINS1_34MainloopSm90TmaGmmaWarpSpecializedILi7ENS5_IJNS4_1CILi1EEESB_SB_EEENS1_32KernelTmaWarpSpecializedPingpongEEENS5_IJNSA_ILi64EEENSA_ILi192EEESF_EEENS_10bfloat16_tENS5_IJlSB_lEEESI_SJ_NS4_8TiledMMAINS4_8MMA_AtomIJNS4_4SM904GMMA28MMA_64x192x16_F32BF16BF16_SSILNSN_5MajorE0ELSP_0ELNSN_7ScaleInE1ELSQ_1EEEEEENS4_6LayoutISC_NS5_IJNSA_ILi0EEESU_SU_EEEEENS5_IJNS4_10UnderscoreESX_SX_EEEEENS4_13SM90_TMA_LOADENS4_14ComposedLayoutINS4_7SwizzleILi3ELi4ELi3EEENS4_18smem_ptr_flag_bitsILi16EEENST_INS5_IJNSA_ILi8EEESF_EEENS5_IJSF_SB_EEEEEEEvNS4_8identityES10_S1A_vS1B_EENS_8epilogue10collective6detail29Sm90TmaWarpSpecializedAdapterINS1E_15DefaultEpilogueISI_SJ_SJ_NS1D_6thread17LinearCombinationISI_Li1EffLNS1I_9ScaleType4KindE0ELNS_15FloatRoundStyleE2ESI_EENS1_15EpilogueDefaultEEEEEvvEEEEvNT_6ParamsE,"ax",@progbits
	.align	128
.text._ZN7cutlass13device_kernelINS_4gemm6kernel13GemmUniversalIN4cute5tupleIJiiiiEEENS1_10collective13CollectiveMmaINS1_34MainloopSm90TmaGmmaWarpSpecializedILi7ENS5_IJNS4_1CILi1EEESB_SB_EEENS1_32KernelTmaWarpSpecializedPingpongEEENS5_IJNSA_ILi64EEENSA_ILi192EEESF_EEENS_10bfloat16_tENS5_IJlSB_lEEESI_SJ_NS4_8TiledMMAINS4_8MMA_AtomIJNS4_4SM904GMMA28MMA_64x192x16_F32BF16BF16_SSILNSN_5MajorE0ELSP_0ELNSN_7ScaleInE1ELSQ_1EEEEEENS4_6LayoutISC_NS5_IJNSA_ILi0EEESU_SU_EEEEENS5_IJNS4_10UnderscoreESX_SX_EEEEENS4_13SM90_TMA_LOADENS4_14ComposedLayoutINS4_7SwizzleILi3ELi4ELi3EEENS4_18smem_ptr_flag_bitsILi16EEENST_INS5_IJNSA_ILi8EEESF_EEENS5_IJSF_SB_EEEEEEEvNS4_8identityES10_S1A_vS1B_EENS_8epilogue10collective6detail29Sm90TmaWarpSpecializedAdapterINS1E_15DefaultEpilogueISI_SJ_SJ_NS1D_6thread17LinearCombinationISI_Li1EffLNS1I_9ScaleType4KindE0ELNS_15FloatRoundStyleE2ESI_EENS1_15EpilogueDefaultEEEEEvvEEEEvNT_6ParamsE:
        .type           _ZN7cutlass13device_kernelINS_4gemm6kernel13GemmUniversalIN4cute5tupleIJiiiiEEENS1_10collective13CollectiveMmaINS1_34MainloopSm90TmaGmmaWarpSpecializedILi7ENS5_IJNS4_1CILi1EEESB_SB_EEENS1_32KernelTmaWarpSpecializedPingpongEEENS5_IJNSA_ILi64EEENSA_ILi192EEESF_EEENS_10bfloat16_tENS5_IJlSB_lEEESI_SJ_NS4_8TiledMMAINS4_8MMA_AtomIJNS4_4SM904GMMA28MMA_64x192x16_F32BF16BF16_SSILNSN_5MajorE0ELSP_0ELNSN_7ScaleInE1ELSQ_1EEEEEENS4_6LayoutISC_NS5_IJNSA_ILi0EEESU_SU_EEEEENS5_IJNS4_10UnderscoreESX_SX_EEEEENS4_13SM90_TMA_LOADENS4_14ComposedLayoutINS4_7SwizzleILi3ELi4ELi3EEENS4_18smem_ptr_flag_bitsILi16EEENST_INS5_IJNSA_ILi8EEESF_EEENS5_IJSF_SB_EEEEEEEvNS4_8identityES10_S1A_vS1B_EENS_8epilogue10collective6detail29Sm90TmaWarpSpecializedAdapterINS1E_15DefaultEpilogueISI_SJ_SJ_NS1D_6thread17LinearCombinationISI_Li1EffLNS1I_9ScaleType4KindE0ELNS_15FloatRoundStyleE2ESI_EENS1_15EpilogueDefaultEEEEEvvEEEEvNT_6ParamsE,@function
        .size           _ZN7cutlass13device_kernelINS_4gemm6kernel13GemmUniversalIN4cute5tupleIJiiiiEEENS1_10collective13CollectiveMmaINS1_34MainloopSm90TmaGmmaWarpSpecializedILi7ENS5_IJNS4_1CILi1EEESB_SB_EEENS1_32KernelTmaWarpSpecializedPingpongEEENS5_IJNSA_ILi64EEENSA_ILi192EEESF_EEENS_10bfloat16_tENS5_IJlSB_lEEESI_SJ_NS4_8TiledMMAINS4_8MMA_AtomIJNS4_4SM904GMMA28MMA_64x192x16_F32BF16BF16_SSILNSN_5MajorE0ELSP_0ELNSN_7ScaleInE1ELSQ_1EEEEEENS4_6LayoutISC_NS5_IJNSA_ILi0EEESU_SU_EEEEENS5_IJNS4_10UnderscoreESX_SX_EEEEENS4_13SM90_TMA_LOADENS4_14ComposedLayoutINS4_7SwizzleILi3ELi4ELi3EEENS4_18smem_ptr_flag_bitsILi16EEENST_INS5_IJNSA_ILi8EEESF_EEENS5_IJSF_SB_EEEEEEEvNS4_8identityES10_S1A_vS1B_EENS_8epilogue10collective6detail29Sm90TmaWarpSpecializedAdapterINS1E_15DefaultEpilogueISI_SJ_SJ_NS1D_6thread17LinearCombinationISI_Li1EffLNS1I_9ScaleType4KindE0ELNS_15FloatRoundStyleE2ESI_EENS1_15EpilogueDefaultEEEEEvvEEEEvNT_6ParamsE,(.L_x_267 - _ZN7cutlass13device_kernelINS_4gemm6kernel13GemmUniversalIN4cute5tupleIJiiiiEEENS1_10collective13CollectiveMmaINS1_34MainloopSm90TmaGmmaWarpSpecializedILi7ENS5_IJNS4_1CILi1EEESB_SB_EEENS1_32KernelTmaWarpSpecializedPingpongEEENS5_IJNSA_ILi64EEENSA_ILi192EEESF_EEENS_10bfloat16_tENS5_IJlSB_lEEESI_SJ_NS4_8TiledMMAINS4_8MMA_AtomIJNS4_4SM904GMMA28MMA_64x192x16_F32BF16BF16_SSILNSN_5MajorE0ELSP_0ELNSN_7ScaleInE1ELSQ_1EEEEEENS4_6LayoutISC_NS5_IJNSA_ILi0EEESU_SU_EEEEENS5_IJNS4_10UnderscoreESX_SX_EEEEENS4_13SM90_TMA_LOADENS4_14ComposedLayoutINS4_7SwizzleILi3ELi4ELi3EEENS4_18smem_ptr_flag_bitsILi16EEENST_INS5_IJNSA_ILi8EEESF_EEENS5_IJSF_SB_EEEEEEEvNS4_8identityES10_S1A_vS1B_EENS_8epilogue10collective6detail29Sm90TmaWarpSpecializedAdapterINS1E_15DefaultEpilogueISI_SJ_SJ_NS1D_6thread17LinearCombinationISI_Li1EffLNS1I_9ScaleType4KindE0ELNS_15FloatRoundStyleE2ESI_EENS1_15EpilogueDefaultEEEEEvvEEEEvNT_6ParamsE)
        .other          _ZN7cutlass13device_kernelINS_4gemm6kernel13GemmUniversalIN4cute5tupleIJiiiiEEENS1_10collective13CollectiveMmaINS1_34MainloopSm90TmaGmmaWarpSpecializedILi7ENS5_IJNS4_1CILi1EEESB_SB_EEENS1_32KernelTmaWarpSpecializedPingpongEEENS5_IJNSA_ILi64EEENSA_ILi192EEESF_EEENS_10bfloat16_tENS5_IJlSB_lEEESI_SJ_NS4_8TiledMMAINS4_8MMA_AtomIJNS4_4SM904GMMA28MMA_64x192x16_F32BF16BF16_SSILNSN_5MajorE0ELSP_0ELNSN_7ScaleInE1ELSQ_1EEEEEENS4_6LayoutISC_NS5_IJNSA_ILi0EEESU_SU_EEEEENS5_IJNS4_10UnderscoreESX_SX_EEEEENS4_13SM90_TMA_LOADENS4_14ComposedLayoutINS4_7SwizzleILi3ELi4ELi3EEENS4_18smem_ptr_flag_bitsILi16EEENST_INS5_IJNSA_ILi8EEESF_EEENS5_IJSF_SB_EEEEEEEvNS4_8identityES10_S1A_vS1B_EENS_8epilogue10collective6detail29Sm90TmaWarpSpecializedAdapterINS1E_15DefaultEpilogueISI_SJ_SJ_NS1D_6thread17LinearCombinationISI_Li1EffLNS1I_9ScaleType4KindE0ELNS_15FloatRoundStyleE2ESI_EENS1_15EpilogueDefaultEEEEEvvEEEEvNT_6ParamsE,@"STO_CUDA_ENTRY STV_DEFAULT"
_ZN7cutlass13device_kernelINS_4gemm6kernel13GemmUniversalIN4cute5tupleIJiiiiEEENS1_10collective13CollectiveMmaINS1_34MainloopSm90TmaGmmaWarpSpecializedILi7ENS5_IJNS4_1CILi1EEESB_SB_EEENS1_32KernelTmaWarpSpecializedPingpongEEENS5_IJNSA_ILi64EEENSA_ILi192EEESF_EEENS_10bfloat16_tENS5_IJlSB_lEEESI_SJ_NS4_8TiledMMAINS4_8MMA_AtomIJNS4_4SM904GMMA28MMA_64x192x16_F32BF16BF16_SSILNSN_5MajorE0ELSP_0ELNSN_7ScaleInE1ELSQ_1EEEEEENS4_6LayoutISC_NS5_IJNSA_ILi0EEESU_SU_EEEEENS5_IJNS4_10UnderscoreESX_SX_EEEEENS4_13SM90_TMA_LOADENS4_14ComposedLayoutINS4_7SwizzleILi3ELi4ELi3EEENS4_18smem_ptr_flag_bitsILi16EEENST_INS5_IJNSA_ILi8EEESF_EEENS5_IJSF_SB_EEEEEEEvNS4_8identityES10_S1A_vS1B_EENS_8epilogue10collective6detail29Sm90TmaWarpSpecializedAdapterINS1E_15DefaultEpilogueISI_SJ_SJ_NS1D_6thread17LinearCombinationISI_Li1EffLNS1I_9ScaleType4KindE0ELNS_15FloatRoundStyleE2ESI_EENS1_15EpilogueDefaultEEEEEvvEEEEvNT_6ParamsE:
[----:B------:R-:W0:Y:S02]  /*0000*/  LDC R1, c[0x0][0x28] ;  /* 0x00000a00ff017b82 */ /* 0x000e240000000800 */
[----:B0-----:R-:W-:Y:S01]  /*0010*/  VIADD R1, R1, 0xfffffff8 ;  /* 0xfffffff801017836 */ /* 0x001fe20000000000 */
[----:B------:R-:W0:Y:S01]  /*0020*/  S2R R5, SR_TID.X ;  /* 0x0000000000057919 */ /* 0x000e220000002100 */
[----:B------:R-:W-:Y:S01]  /*0030*/  ELECT P0, URZ, PT ;  /* 0x00000000003f782f */ /* 0x000fe20003800000 */
[----:B------:R-:W-:Y:S01]  /*0040*/  BSSY B0, `(.L_x_0) ;  /* 0x000000f000007945 */ /* 0x000fe20003800000 */
[--C-:B0-----:R-:W-:Y:S02]  /*0050*/  SHF.R.U32.HI R0, RZ, 0x5, R5.reuse ;  /* 0x00000005ff007819 */ /* 0x101fe40000011605 */
[----:B------:R-:W-:-:S03]  /*0060*/  SHF.R.U32.HI R4, RZ, 0x7, R5 ;  /* 0x00000007ff047819 */ /* 0x000fc60000011605 */
[----:B------:R-:W0:Y:S04]  /*0070*/  SHFL.IDX PT, R2, R0, RZ, 0x1f ;  /* 0x00001fff00027589 */ /* 0x000e2800000e0000 */
[----:B------:R1:W2:Y:S01]  /*0080*/  SHFL.IDX PT, R7, R4, RZ, 0x1f ;  /* 0x00001fff04077589 */ /* 0x0002a200000e0000 */
[----:B0-----:R-:W-:-:S13]  /*0090*/  ISETP.NE.OR P0, PT, R2, RZ, !P0 ;  /* 0x000000ff0200720c */ /* 0x001fda0004705670 */
[----:B-12---:R-:W-:Y:S05]  /*00a0*/  @P0 BRA `(.L_x_1) ;  /* 0x0000000000200947 */ /* 0x006fea0003800000 */
[----:B------:R-:W-:Y:S02]  /*00b0*/  ULDC.64 UR4, c[0x0][0x198] ;  /* 0x0000660000047ab9 */ /* 0x000fe40000000a00 */
[----:B------:R-:W-:Y:S02]  /*00c0*/  UIADD3 UR6, UP0, UR4, 0xf0, URZ ;  /* 0x000000f004067890 */ /* 0x000fe4000ff1e03f */
[----:B------:R-:W-:Y:S02]  /*00d0*/  UIADD3 UR4, UP1, UR4, 0x1f0, URZ ;  /* 0x000001f004047890 */ /* 0x000fe4000ff3e03f */
[----:B------:R-:W-:Y:S02]  /*00e0*/  UIADD3.X UR7, URZ, UR5, URZ, UP0, !UPT ;  /* 0x000000053f077290 */ /* 0x000fe400087fe43f */
[----:B------:R-:W-:-:S07]  /*00f0*/  UIADD3.X UR5, URZ, UR5, URZ, UP1, !UPT ;  /* 0x000000053f057290 */ /* 0x000fce0008ffe43f */
[----:B------:R0:W-:Y:S02]  /*0100*/  UTMACCTL.PF [UR6] ;  /* 0x00000000060079b9 */ /* 0x0001e40008040000 */
[----:B------:R0:W-:Y:S02]  /*0110*/  UTMACCTL.PF [UR4] ;  /* 0x00000000040079b9 */ /* 0x0001e40008040000 */
[----:B0-----:R-:W-:Y:S01]  /*0120*/  NOP ;  /* 0x0000000000007918 */ /* 0x001fe20000000000 */
.L_x_1:
[----:B------:R-:W-:Y:S05]  /*0130*/  BSYNC B0 ;  /* 0x0000000000007941 */ /* 0x000fea0003800000 */
.L_x_0:
[----:B------:R-:W0:Y:S02]  /*0140*/  SHFL.IDX PT, R3, R0, RZ, 0x1f ;  /* 0x00001fff00037589 */ /* 0x000e2400000e0000 */
[----:B0-----:R-:W-:-:S13]  /*0150*/  ISETP.NE.AND P0, PT, R3, RZ, PT ;  /* 0x000000ff0300720c */ /* 0x001fda0003f05270 */
[----:B------:R-:W-:Y:S05]  /*0160*/  @P0 BRA `(.L_x_2) ;  /* 0x0000000000700947 */ /* 0x000fea0003800000 */
[----:B------:R-:W0:Y:S01]  /*0170*/  S2UR UR8, SR_CgaCtaId ;  /* 0x00000000000879c3 */ /* 0x000e220000008800 */
[----:B------:R-:W-:Y:S01]  /*0180*/  UMOV UR4, 0x400 ;  /* 0x0000040000047882 */ /* 0x000fe20000000000 */
[----:B------:R-:W-:Y:S01]  /*0190*/  UMOV UR5, 0x1 ;  /* 0x0000000100057882 */ /* 0x000fe20000000000 */
[----:B------:R-:W-:Y:S01]  /*01a0*/  UMOV UR6, 0x80 ;  /* 0x0000008000067882 */ /* 0x000fe20000000000 */
[----:B------:R-:W-:Y:S01]  /*01b0*/  ELECT P0, URZ, PT ;  /* 0x00000000003f782f */ /* 0x000fe20003800000 */
[----:B------:R-:W-:-:S04]  /*01c0*/  UIADD3 UR6, -UR6, 0x100000, URZ ;  /* 0x0010000006067890 */ /* 0x000fc8000fffe13f */
[----:B------:R-:W-:Y:S02]  /*01d0*/  USHF.L.U32 UR7, UR6, 0xb, URZ ;  /* 0x0000000b06077899 */ /* 0x000fe4000800063f */
[----:B------:R-:W-:Y:S02]  /*01e0*/  USHF.L.U32 UR6, UR6, 0x1, URZ ;  /* 0x0000000106067899 */ /* 0x000fe4000800063f */
[----:B0-----:R-:W-:Y:S02]  /*01f0*/  ULEA UR8, UR8, UR4, 0x18 ;  /* 0x0000000408087291 */ /* 0x001fe4000f8ec03f */
[----:B------:R-:W-:-:S04]  /*0200*/  UIADD3 UR4, -UR5, 0x100000, URZ ;  /* 0x0010000005047890 */ /* 0x000fc8000fffe13f */
[----:B------:R-:W-:Y:S02]  /*0210*/  USHF.L.U32 UR5, UR4, 0xb, URZ ;  /* 0x0000000b04057899 */ /* 0x000fe4000800063f */
[----:B------:R-:W-:Y:S01]  /*0220*/  USHF.L.U32 UR4, UR4, 0x1, URZ ;  /* 0x0000000104047899 */ /* 0x000fe2000800063f */
[----:B------:R-:W0:Y:S11]  /*0230*/  FENCE.VIEW.ASYNC.S ;  /* 0x00000000000073c6 */ /* 0x000e360000000000 */
[----:B0-----:R0:W1:Y:S01]  /*0240*/  SYNCS.EXCH.64 URZ, [UR8], UR4 ;  /* 0x00000004083f75b2 */ /* 0x0010620008000100 */
[----:B------:R0:W2:Y:S01]  /*0250*/  SYNCS.EXCH.64 URZ, [UR8+0x38], UR6 ;  /* 0x00003806083f75b2 */ /* 0x0000a20008000100 */
[----:B------:R0:W3:Y:S01]  /*0260*/  SYNCS.EXCH.64 URZ, [UR8+0x8], UR4 ;  /* 0x00000804083f75b2 */ /* 0x0000e20008000100 */
[----:B------:R0:W4:Y:S01]  /*0270*/  SYNCS.EXCH.64 URZ, [UR8+0x40], UR6 ;  /* 0x00004006083f75b2 */ /* 0x0001220008000100 */
[----:B------:R0:W0:Y:S01]  /*0280*/  SYNCS.EXCH.64 URZ, [UR8+0x10], UR4 ;  /* 0x00001004083f75b2 */ /* 0x0000220008000100 */
        /* <DEDUP_REMOVED lines=9> */
[----:B------:R-:W-:Y:S01]  /*0320*/  NOP ;  /* 0x0000000000007918 */ /* 0x000fe20000000000 */
.L_x_2:
[----:B------:R-:W5:Y:S01]  /*0330*/  SHFL.IDX PT, R6, R0, RZ, 0x1f ;  /* 0x00001fff00067589 */ /* 0x000f6200000e0000 */
[----:B------:R-:W-:Y:S01]  /*0340*/  ELECT P0, URZ, PT ;  /* 0x00000000003f782f */ /* 0x000fe20003800000 */
[----:B------:R-:W-:Y:S01]  /*0350*/  NOP ;  /* 0x0000000000007918 */ /* 0x000fe20000000000 */
[----:B------:R-:W-:Y:S01]  /*0360*/  ELECT P1, URZ, PT ;  /* 0x00000000003f782f */ /* 0x000fe20003820000 */
[----:B------:R1:W2:Y:S01]  /*0370*/  SHFL.IDX PT, R3, R0, RZ, 0x1f ;  /* 0x00001fff00037589 */ /* 0x0002a200000e0000 */
[----:B0-----:R-:W-:Y:S01]  /*0380*/  UMOV UR4, 0x20 ;  /* 0x0000002000047882 */ /* 0x001fe20000000000 */
[----:B------:R-:W-:Y:S01]  /*0390*/  UMOV UR11, 0x80 ;  /* 0x00000080000b7882 */ /* 0x000fe20000000000 */
[----:B------:R-:W-:Y:S01]  /*03a0*/  NOP ;  /* 0x0000000000007918 */ /* 0x000fe20000000000 */
[----:B------:R-:W0:Y:S01]  /*03b0*/  SHFL.IDX PT, R4, R4, RZ, 0x1f ;  /* 0x00001fff04047589 */ /* 0x000e2200000e0000 */
[C---:B------:R-:W-:Y:S01]  /*03c0*/  VIADD R31, R7.reuse, 0xffffffff ;  /* 0xffffffff071f7836 */ /* 0x040fe20000000000 */
[----:B------:R-:W-:Y:S01]  /*03d0*/  ULDC.64 UR36, c[0x0][0x208] ;  /* 0x0000820000247ab9 */ /* 0x000fe20000000a00 */
[----:B------:R-:W-:-:S02]  /*03e0*/  ISETP.NE.AND P2, PT, R7, RZ, PT ;  /* 0x000000ff0700720c */ /* 0x000fc40003f45270 */
[----:B-1----:R-:W-:Y:S02]  /*03f0*/  SHF.R.S32.HI R0, RZ, 0x1f, R5 ;  /* 0x0000001fff007819 */ /* 0x002fe40000011405 */
[----:B------:R-:W-:Y:S02]  /*0400*/  ISETP.GE.U32.AND P3, PT, R31, 0x2, PT ;  /* 0x000000021f00780c */ /* 0x000fe40003f66070 */
[----:B------:R-:W-:-:S04]  /*0410*/  LEA.HI R0, R0, R5, RZ, 0x7 ;  /* 0x0000000500007211 */ /* 0x000fc800078f38ff */
[----:B------:R-:W-:Y:S02]  /*0420*/  LOP3.LUT R0, R0, 0xffffff80, RZ, 0xc0, !PT ;  /* 0xffffff8000007812 */ /* 0x000fe400078ec0ff */
[----:B-----5:R-:W-:Y:S02]  /*0430*/  ISETP.NE.OR P0, PT, R6, RZ, !P0 ;  /* 0x000000ff0600720c */ /* 0x020fe40004705670 */
[----:B--2---:R-:W-:Y:S02]  /*0440*/  ISETP.NE.OR P1, PT, R3, RZ, !P1 ;  /* 0x000000ff0300720c */ /* 0x004fe40004f25670 */
[----:B------:R-:W-:Y:S02]  /*0450*/  SHF.R.S32.HI R3, RZ, 0x1f, R2 ;  /* 0x0000001fff037819 */ /* 0x000fe40000011402 */
[----:B0-----:R-:W-:Y:S01]  /*0460*/  R2UR UR43, R4 ;  /* 0x00000000042b72ca */ /* 0x001fe200000e0000 */
[----:B------:R-:W-:Y:S01]  /*0470*/  IMAD.IADD R4, R5, 0x1, -R0 ;  /* 0x0000000105047824 */ /* 0x000fe200078e0a00 */
[----:B------:R-:W-:-:S05]  /*0480*/  LEA.HI R3, R3, R2, RZ, 0x2 ;  /* 0x0000000203037211 */ /* 0x000fca00078f10ff */
[----:B------:R-:W-:Y:S01]  /*0490*/  VOTEU.ALL UP0, P0 ;  /* 0x00000000003f7886 */ /* 0x000fe20000000000 */
[----:B------:R-:W-:Y:S01]  /*04a0*/  LOP3.LUT R3, R3, 0xfffffffc, RZ, 0xc0, !PT ;  /* 0xfffffffc03037812 */ /* 0x000fe200078ec0ff */
[----:B------:R-:W-:-:S03]  /*04b0*/  VOTEU.ALL UP1, P1 ;  /* 0x00000000003f7886 */ /* 0x000fc60000820000 */
[----:B------:R-:W0:Y:S01]  /*04c0*/  @!UP0 S2UR UR7, SR_CgaCtaId ;  /* 0x00000000000789c3 */ /* 0x000e220000008800 */
[----:B------:R-:W-:Y:S01]  /*04d0*/  @!UP0 UMOV UR6, 0x400 ;  /* 0x0000040000068882 */ /* 0x000fe20000000000 */
[----:B------:R-:W-:-:S04]  /*04e0*/  @!UP0 UIADD3 UR4, -UR4, 0x100000, URZ ;  /* 0x0010000004048890 */ /* 0x000fc8000fffe13f */
[----:B------:R-:W-:Y:S02]  /*04f0*/  @!UP0 USHF.L.U32 UR5, UR4, 0xb, URZ ;  /* 0x0000000b04058899 */ /* 0x000fe4000800063f */
[----:B------:R-:W-:Y:S01]  /*0500*/  @!UP0 USHF.L.U32 UR4, UR4, 0x1, URZ ;  /* 0x0000000104048899 */ /* 0x000fe2000800063f */
[----:B------:R-:W-:Y:S01]  /*0510*/  IMAD.IADD R14, R2, 0x1, -R3 ;  /* 0x00000001020e7824 */ /* 0x000fe200078e0a03 */
[----:B------:R-:W-:Y:S01]  /*0520*/  @!UP1 UMOV UR9, 0x400 ;  /* 0x0000040000099882 */ /* 0x000fe20000000000 */
[----:B------:R-:W-:Y:S01]  /*0530*/  VOTEU.ALL UP2, P1 ;  /* 0x00000000003f7886 */ /* 0x000fe20000840000 */
[----:B------:R-:W-:Y:S01]  /*0540*/  VOTEU.ALL UP3, P1 ;  /* 0x00000000003f7886 */ /* 0x000fe20000860000 */
[----:B------:R-:W-:Y:S01]  /*0550*/  VOTEU.ALL UP4, P1 ;  /* 0x00000000003f7886 */ /* 0x000fe20000880000 */
[----:B------:R-:W1:Y:S01]  /*0560*/  @!UP1 S2UR UR10, SR_CgaCtaId ;  /* 0x00000000000a99c3 */ /* 0x000e620000008800 */
[----:B------:R-:W-:Y:S01]  /*0570*/  VOTEU.ALL UP5, P1 ;  /* 0x00000000003f7886 */ /* 0x000fe200008a0000 */
[----:B0-----:R-:W-:-:S02]  /*0580*/  @!UP0 ULEA UR8, UR7, UR6, 0x18 ;  /* 0x0000000607088291 */ /* 0x001fc4000f8ec03f */
[----:B------:R-:W-:-:S04]  /*0590*/  @!UP1 UIADD3 UR6, -UR11, 0x100000, URZ ;  /* 0x001000000b069890 */ /* 0x000fc8000fffe13f */
[----:B------:R-:W-:Y:S02]  /*05a0*/  @!UP1 USHF.L.U32 UR7, UR6, 0xb, URZ ;  /* 0x0000000b06079899 */ /* 0x000fe4000800063f */
[----:B------:R-:W-:Y:S01]  /*05b0*/  @!UP1 USHF.L.U32 UR6, UR6, 0x1, URZ ;  /* 0x0000000106069899 */ /* 0x000fe2000800063f */
[----:B------:R-:W-:Y:S01]  /*05c0*/  VOTEU.ALL UP0, P0 ;  /* 0x00000000003f7886 */ /* 0x000fe20000000000 */
[----:B-1----:R-:W-:Y:S01]  /*05d0*/  @!UP1 ULEA UR9, UR10, UR9, 0x18 ;  /* 0x000000090a099291 */ /* 0x002fe2000f8ec03f */
[----:B------:R-:W-:Y:S02]  /*05e0*/  VOTEU.ALL UP1, P0 ;  /* 0x00000000003f7886 */ /* 0x000fe40000020000 */
[----:B------:R-:W-:Y:S01]  /*05f0*/  ULDC.64 UR10, c[0x0][0x598] ;  /* 0x00016600000a7ab9 */ /* 0x000fe20000000a00 */
[----:B------:R-:W-:Y:S01]  /*0600*/  ISETP.NE.AND P0, PT, R14, 0x3, PT ;  /* 0x000000030e00780c */ /* 0x000fe20003f05270 */
[----:B------:R-:W0:Y:S02]  /*0610*/  FENCE.VIEW.ASYNC.S ;  /* 0x00000000000073c6 */ /* 0x000e240000000000 */
[----:B0-----:R0:W3:Y:S01]  /*0620*/  @!UP0 SYNCS.EXCH.64 URZ, [UR8+0xa0], UR4 ;  /* 0x0000a004083f85b2 */ /* 0x0010e20008000100 */
[----:B------:R-:W-:-:S02]  /*0630*/  ISETP.NE.U32.AND P1, PT, RZ, UR10, PT ;  /* 0x0000000aff007c0c */ /* 0x000fc4000bf25070 */
[----:B------:R-:W-:Y:S02]  /*0640*/  ISETP.EQ.OR P0, PT, R14, RZ, !P0 ;  /* 0x000000ff0e00720c */ /* 0x000fe40004702670 */
[----:B------:R-:W-:Y:S02]  /*0650*/  ISETP.NE.AND.EX P1, PT, RZ, UR11, PT, P1 ;  /* 0x0000000bff007c0c */ /* 0x000fe4000bf25310 */
[----:B------:R-:W-:-:S04]  /*0660*/  ISETP.EQ.AND P0, PT, R7, RZ, P0 ;  /* 0x000000ff0700720c */ /* 0x000fc80000702270 */
[----:B------:R-:W-:-:S04]  /*0670*/  SEL R23, RZ, 0x1, !P0 ;  /* 0x00000001ff177807 */ /* 0x000fc80004000000 */
[----:B------:R-:W-:Y:S01]  /*0680*/  SEL R23, R23, 0x2, P3 ;  /* 0x0000000217177807 */ /* 0x000fe20001800000 */
[----:B------:R0:W3:Y:S01]  /*0690*/  @!UP1 SYNCS.EXCH.64 URZ, [UR8+0xa8], UR4 ;  /* 0x0000a804083f95b2 */ /* 0x0000e20008000100 */
[----:B------:R-:W-:Y:S01]  /*06a0*/  NOP ;  /* 0x0000000000007918 */ /* 0x000fe20000000000 */
[----:B------:R0:W3:Y:S01]  /*06b0*/  @!UP2 SYNCS.EXCH.64 URZ, [UR9+0x80], UR6 ;  /* 0x00008006093fa5b2 */ /* 0x0000e20008000100 */
[----:B------:R0:W3:Y:S01]  /*06c0*/  @!UP3 SYNCS.EXCH.64 URZ, [UR9+0x88], UR6 ;  /* 0x00008806093fb5b2 */ /* 0x0000e20008000100 */
[----:B------:R0:W3:Y:S01]  /*06d0*/  @!UP4 SYNCS.EXCH.64 URZ, [UR9+0x90], UR6 ;  /* 0x00009006093fc5b2 */ /* 0x0000e20008000100 */
[----:B------:R0:W3:Y:S01]  /*06e0*/  @!UP5 SYNCS.EXCH.64 URZ, [UR9+0x98], UR6 ;  /* 0x00009806093fd5b2 */ /* 0x0000e20008000100 */
[----:B------:R-:W-:Y:S01]  /*06f0*/  NOP ;  /* 0x0000000000007918 */ /* 0x000fe20000000000 */
[----:B---34-:R-:W-:Y:S06]  /*0700*/  BAR.SYNC.DEFER_BLOCKING 0x0 ;  /* 0x0000000000007b1d */ /* 0x018fec0000010000 */
[----:B0-----:R-:W-:Y:S05]  /*0710*/  @!P1 BRA `(.L_x_3) ;  /* 0x00000000001c9947 */ /* 0x001fea0003800000 */
[----:B------:R-:W0:Y:S02]  /*0720*/  LDC.64 R2, c[0x0][0x598] ;  /* 0x00016600ff027b82 */ /* 0x000e240000000a00 */
[----:B0-----:R-:W2:Y:S02]  /*0730*/  LDG.E.64 R2, desc[UR36][R2.64] ;  /* 0x0000002402027981 */ /* 0x001ea4000c1e1b00 */
[----:B--2---:R-:W-:-:S04]  /*0740*/  ISETP.NE.U32.AND P0, PT, R2, RZ, PT ;  /* 0x000000ff0200720c */ /* 0x004fc80003f05070 */
[----:B------:R-:W-:-:S13]  /*0750*/  ISETP.NE.AND.EX P0, PT, R3, RZ, PT, P0 ;  /* 0x000000ff0300720c */ /* 0x000fda0003f05300 */
[----:B------:R-:W-:Y:S05]  /*0760*/  @!P0 BRA `(.L_x_3) ;  /* 0x0000000000088947 */ /* 0x000fea0003800000 */
[----:B------:R1:W5:Y:S01]  /*0770*/  LD.E R120, desc[UR36][R2.64] ;  /* 0x0000002402787980 */ /* 0x000362000c101900 */
[----:B------:R-:W-:Y:S05]  /*0780*/  BRA `(.L_x_4) ;  /* 0x0000000000247947 */ /* 0x000fea0003800000 */
.L_x_3:
[----:B------:R-:W-:Y:S02]  /*0790*/  ULDC.64 UR4, c[0x0][0x588] ;  /* 0x0001620000047ab9 */ /* 0x000fe40000000a00 */
[----:B------:R-:W-:-:S04]  /*07a0*/  ISETP.NE.U32.AND P0, PT, RZ, UR4, PT ;  /* 0x00000004ff007c0c */ /* 0x000fc8000bf05070 */
[----:B------:R-:W-:-:S13]  /*07b0*/  ISETP.NE.AND.EX P0, PT, RZ, UR5, PT, P0 ;  /* 0x00000005ff007c0c */ /* 0x000fda000bf05300 */
[----:B------:R-:W-:Y:S05]  /*07c0*/  @!P0 BRA `(.L_x_5) ;  /* 0x00000000000c8947 */ /* 0x000fea0003800000 */
[----:B------:R-:W0:Y:S02]  /*07d0*/  LDC.64 R120, c[0x0][0x588] ;  /* 0x00016200ff787b82 */ /* 0x000e240000000a00 */
[----:B0-----:R0:W5:Y:S01]  /*07e0*/  LDG.E R120, desc[UR36][R120.64] ;  /* 0x0000002478787981 */ /* 0x001162000c1e1900 */
[----:B------:R-:W-:Y:S05]  /*07f0*/  BRA `(.L_x_4) ;  /* 0x0000000000087947 */ /* 0x000fea0003800000 */
.L_x_5:
[----:B------:R-:W-:Y:S02]  /*0800*/  ULDC UR4, c[0x0][0x580] ;  /* 0x0001600000047ab9 */ /* 0x000fe40000000800 */
[----:B------:R-:W-:-:S07]  /*0810*/  IMAD.U32 R120, RZ, RZ, UR4 ;  /* 0x00000004ff787e24 */ /* 0x000fce000f8e00ff */
.L_x_4:
[----:B------:R-:W-:Y:S02]  /*0820*/  ULDC.64 UR4, c[0x0][0x5a0] ;  /* 0x0001680000047ab9 */ /* 0x000fe40000000a00 */
[----:B------:R-:W-:-:S04]  /*0830*/  ISETP.NE.U32.AND P0, PT, RZ, UR4, PT ;  /* 0x00000004ff007c0c */ /* 0x000fc8000bf05070 */
[----:B------:R-:W-:-:S13]  /*0840*/  ISETP.NE.AND.EX P0, PT, RZ, UR5, PT, P0 ;  /* 0x00000005ff007c0c */ /* 0x000fda000bf05300 */
[----:B------:R-:W-:Y:S05]  /*0850*/  @!P0 BRA `(.L_x_6) ;  /* 0x00000000001c8947 */ /* 0x000fea0003800000 */
[----:B-1----:R-:W1:Y:S02]  /*0860*/  LDC.64 R2, c[0x0][0x5a0] ;  /* 0x00016800ff027b82 */ /* 0x002e640000000a00 */
[----:B-1----:R-:W2:Y:S02]  /*0870*/  LDG.E.64 R2, desc[UR36][R2.64] ;  /* 0x0000002402027981 */ /* 0x002ea4000c1e1b00 */
[----:B--2---:R-:W-:-:S04]  /*0880*/  ISETP.NE.U32.AND P0, PT, R2, RZ, PT ;  /* 0x000000ff0200720c */ /* 0x004fc80003f05070 */
[----:B------:R-:W-:-:S13]  /*0890*/  ISETP.NE.AND.EX P0, PT, R3, RZ, PT, P0 ;  /* 0x000000ff0300720c */ /* 0x000fda0003f05300 */
[----:B------:R-:W-:Y:S05]  /*08a0*/  @!P0 BRA `(.L_x_6) ;  /* 0x0000000000088947 */ /* 0x000fea0003800000 */
[----:B0-----:R2:W5:Y:S01]  /*08b0*/  LD.E R121, desc[UR36][R2.64] ;  /* 0x0000002402797980 */ /* 0x001562000c101900 */
[----:B------:R-:W-:Y:S05]  /*08c0*/  BRA `(.L_x_7) ;  /* 0x0000000000247947 */ /* 0x000fea0003800000 */
.L_x_6:
[----:B------:R-:W-:Y:S02]  /*08d0*/  ULDC.64 UR4, c[0x0][0x590] ;  /* 0x0001640000047ab9 */ /* 0x000fe40000000a00 */
[----:B------:R-:W-:-:S04]  /*08e0*/  ISETP.NE.U32.AND P0, PT, RZ, UR4, PT ;  /* 0x00000004ff007c0c */ /* 0x000fc8000bf05070 */
[----:B------:R-:W-:-:S13]  /*08f0*/  ISETP.NE.AND.EX P0, PT, RZ, UR5, PT, P0 ;  /* 0x00000005ff007c0c */ /* 0x000fda000bf05300 */
[----:B------:R-:W-:Y:S05]  /*0900*/  @!P0 BRA `(.L_x_8) ;  /* 0x00000000000c8947 */ /* 0x000fea0003800000 */
[----:B-1----:R-:W0:Y:S02]  /*0910*/  LDC.64 R2, c[0x0][0x590] ;  /* 0x00016400ff027b82 */ /* 0x002e240000000a00 */
[----:B0-----:R0:W5:Y:S01]  /*0920*/  LDG.E R121, desc[UR36][R2.64] ;  /* 0x0000002402797981 */ /* 0x001162000c1e1900 */
[----:B------:R-:W-:Y:S05]  /*0930*/  BRA `(.L_x_7) ;  /* 0x0000000000087947 */ /* 0x000fea0003800000 */
.L_x_8:
[----:B------:R-:W-:Y:S02]  /*0940*/  ULDC UR4, c[0x0][0x584] ;  /* 0x0001610000047ab9 */ /* 0x000fe40000000800 */
[----:B0-----:R-:W-:-:S07]  /*0950*/  IMAD.U32 R121, RZ, RZ, UR4 ;  /* 0x00000004ff797e24 */ /* 0x001fce000f8e00ff */
.L_x_7:
[----:B012---:R-:W0:Y:S01]  /*0960*/  LDC R2, c[0x0][0x65c] ;  /* 0x00019700ff027b82 */ /* 0x007e220000000800 */
[----:B------:R-:W1:Y:S01]  /*0970*/  S2R R15, SR_CTAID.Y ;  /* 0x00000000000f7919 */ /* 0x000e620000002600 */
[----:B------:R-:W-:Y:S01]  /*0980*/  ULDC UR6, c[0x0][0x28c] ;  /* 0x0000a30000067ab9 */ /* 0x000fe20000000800 */
[----:B------:R-:W-:Y:S01]  /*0990*/  ISETP.NE.AND P0, PT, R7, 0x2, PT ;  /* 0x000000020700780c */ /* 0x000fe20003f05270 */
[----:B------:R-:W-:Y:S01]  /*09a0*/  UIADD3 UR6, UR6, 0x3f, URZ ;  /* 0x0000003f06067890 */ /* 0x000fe2000fffe03f */
[----:B------:R-:W2:Y:S01]  /*09b0*/  S2R R6, SR_CTAID.X ;  /* 0x0000000000067919 */ /* 0x000ea20000002500 */
[----:B------:R-:W-:Y:S01]  /*09c0*/  UMOV UR38, URZ ;  /* 0x0000003f00267c82 */ /* 0x000fe20008000000 */
[----:B------:R-:W-:Y:S01]  /*09d0*/  UMOV UR39, URZ ;  /* 0x0000003f00277c82 */ /* 0x000fe20008000000 */
[----:B------:R-:W-:Y:S01]  /*09e0*/  USHF.R.S32.HI UR7, URZ, 0x1f, UR6 ;  /* 0x0000001f3f077899 */ /* 0x000fe20008011406 */
[----:B------:R-:W-:-:S03]  /*09f0*/  ULDC.64 UR8, c[0x0][0x650] ;  /* 0x0001940000087ab9 */ /* 0x000fc60000000a00 */
[----:B------:R-:W-:-:S04]  /*0a00*/  ULEA.HI UR7, UR7, UR6, URZ, 0x6 ;  /* 0x0000000607077291 */ /* 0x000fc8000f8f303f */
[----:B------:R-:W-:Y:S01]  /*0a10*/  USHF.R.S32.HI UR40, URZ, 0x6, UR7 ;  /* 0x000000063f287899 */ /* 0x000fe20008011407 */
[----:B0-----:R-:W-:-:S13]  /*0a20*/  ISETP.NE.AND P1, PT, R2, 0x1, PT ;  /* 0x000000010200780c */ /* 0x001fda0003f25270 */
[----:B------:R-:W2:Y:S01]  /*0a30*/  @P1 LDC R17, c[0x0][0x10] ;  /* 0x00000400ff111b82 */ /* 0x000ea20000000800 */
[----:B-1----:R-:W-:Y:S02]  /*0a40*/  @P1 IMAD.MOV.U32 R8, RZ, RZ, R15 ;  /* 0x000000ffff081224 */ /* 0x002fe400078e000f */
[----:B------:R-:W-:Y:S02]  /*0a50*/  @P1 IMAD.MOV.U32 R9, RZ, RZ, RZ ;  /* 0x000000ffff091224 */ /* 0x000fe400078e00ff */
[----:B------:R-:W-:-:S03]  /*0a60*/  @P1 IMAD.MOV.U32 R7, RZ, RZ, RZ ;  /* 0x000000ffff071224 */ /* 0x000fc600078e00ff */
[----:B------:R-:W0:Y:S01]  /*0a70*/  @!P1 LDC R3, c[0x0][0xc] ;  /* 0x00000300ff039b82 */ /* 0x000e220000000800 */
[----:B------:R-:W-:Y:S01]  /*0a80*/  ULDC UR4, c[0x0][0xc] ;  /* 0x0000030000047ab9 */ /* 0x000fe20000000800 */
[----:B------:R-:W-:Y:S02]  /*0a90*/  ULDC UR5, c[0x0][0x10] ;  /* 0x0000040000057ab9 */ /* 0x000fe40000000800 */
[----:B------:R-:W-:-:S04]  /*0aa0*/  UIMAD.WIDE.U32 UR4, UR4, UR5, URZ ;  /* 0x00000005040472a5 */ /* 0x000fc8000f8e003f */
[----:B------:R-:W1:Y:S01]  /*0ab0*/  LDC R0, c[0x0][0x14] ;  /* 0x00000500ff007b82 */ /* 0x000e620000000800 */
[----:B--2---:R-:W-:-:S04]  /*0ac0*/  @P1 IMAD.WIDE.U32 R16, R6, R17, R8 ;  /* 0x0000001106101225 */ /* 0x004fc800078e0008 */
[----:B------:R-:W-:Y:S02]  /*0ad0*/  @P1 IMAD.IADD R17, R17, 0x1, R7 ;  /* 0x0000000111111824 */ /* 0x000fe400078e0207 */
[----:B------:R-:W-:Y:S02]  /*0ae0*/  IMAD.MOV.U32 R7, RZ, RZ, RZ ;  /* 0x000000ffff077224 */ /* 0x000fe400078e00ff */
[----:B0-----:R-:W-:-:S04]  /*0af0*/  @!P1 IMAD.WIDE.U32 R8, R3, R15, R6 ;  /* 0x0000000f03089225 */ /* 0x001fc800078e0006 */
[----:B------:R-:W-:Y:S02]  /*0b00*/  @!P1 IMAD.MOV.U32 R16, RZ, RZ, R8 ;  /* 0x000000ffff109224 */ /* 0x000fe400078e0008 */
[----:B-1----:R-:W-:-:S04]  /*0b10*/  IMAD.WIDE.U32 R10, R0, UR4, RZ ;  /* 0x00000004000a7c25 */ /* 0x002fc8000f8e00ff */
[----:B------:R-:W-:Y:S01]  /*0b20*/  IMAD R3, R0, UR5, RZ ;  /* 0x0000000500037c24 */ /* 0x000fe2000f8e02ff */
[----:B------:R0:W-:Y:S01]  /*0b30*/  STL.64 [R1], R10 ;  /* 0x0000000a01007387 */ /* 0x0001e20000100a00 */
[----:B------:R-:W-:Y:S02]  /*0b40*/  @!P1 IMAD.MOV.U32 R17, RZ, RZ, R9 ;  /* 0x000000ffff119224 */ /* 0x000fe400078e0009 */
[----:B------:R-:W-:Y:S01]  /*0b50*/  IMAD.IADD R0, R11, 0x1, R3 ;  /* 0x000000010b007824 */ /* 0x000fe200078e0203 */
[----:B------:R-:W-:Y:S06]  /*0b60*/  @P0 BRA `(.L_x_9) ;  /* 0x0000000000280947 */ /* 0x000fec0003800000 */
[----:B------:R-:W-:Y:S01]  /*0b70*/  UIMAD.WIDE.U32 UR4, UR40, 0x24924925, URZ ;  /* 0x24924925280478a5 */ /* 0x000fe2000f8e003f */
[----:B------:R-:W-:Y:S01]  /*0b80*/  IADD3 R16, P0, R16, R10, RZ ;  /* 0x0000000a10107210 */ /* 0x000fe20007f1e0ff */
[----:B------:R-:W-:Y:S02]  /*0b90*/  UISETP.GE.U32.AND UP0, UPT, UR40, 0x7, UPT ;  /* 0x000000072800788c */ /* 0x000fe4000bf06070 */
[----:B------:R-:W-:Y:S02]  /*0ba0*/  UIADD3 UR4, -UR5, UR40, URZ ;  /* 0x0000002805047290 */ /* 0x000fe4000fffe13f */
[----:B------:R-:W-:Y:S01]  /*0bb0*/  IMAD.X R17, R0, 0x1, R17, P0 ;  /* 0x0000000100117824 */ /* 0x000fe200000e0611 */
[----:B------:R-:W-:Y:S01]  /*0bc0*/  UMOV UR39, URZ ;  /* 0x0000003f00277c82 */ /* 0x000fe20008000000 */
[----:B------:R-:W-:-:S04]  /*0bd0*/  ULEA.HI UR4, UR4, UR5, URZ, 0x1f ;  /* 0x0000000504047291 */ /* 0x000fc8000f8ff83f */
[----:B------:R-:W-:-:S04]  /*0be0*/  USHF.R.U32.HI UR4, URZ, 0x2, UR4 ;  /* 0x000000023f047899 */ /* 0x000fc80008011604 */
[----:B------:R-:W-:Y:S02]  /*0bf0*/  @UP0 ULOP3.LUT UR39, UR4, 0x1, URZ, 0xc0, !UPT ;  /* 0x0000000104270892 */ /* 0x000fe4000f8ec03f */
[----:B------:R-:W-:-:S12]  /*0c00*/  UIMAD UR38, UR4, -0x7, UR40 ;  /* 0xfffffff9042678a4 */ /* 0x000fd8000f8e0228 */
.L_x_9:
[----:B------:R-:W-:Y:S01]  /*0c10*/  ISETP.GE.U32.AND P0, PT, R16, UR8, PT ;  /* 0x0000000810007c0c */ /* 0x000fe2000bf06070 */
[----:B------:R-:W-:Y:S01]  /*0c20*/  IMAD.MOV.U32 R22, RZ, RZ, -0x1 ;  /* 0xffffffffff167424 */ /* 0x000fe200078e00ff */
[----:B------:R-:W-:Y:S01]  /*0c30*/  PRMT R3, RZ, 0x7610, R3 ;  /* 0x00007610ff037816 */ /* 0x000fe20000000003 */
[----:B------:R-:W-:Y:S01]  /*0c40*/  IMAD.MOV.U32 R18, RZ, RZ, -0x1 ;  /* 0xffffffffff127424 */ /* 0x000fe200078e00ff */
[----:B------:R-:W-:Y:S01]  /*0c50*/  ISETP.GE.U32.AND.EX P0, PT, R17, UR9, PT, P0 ;  /* 0x0000000911007c0c */ /* 0x000fe2000bf06100 */
[----:B------:R-:W-:-:S12]  /*0c60*/  IMAD.MOV.U32 R19, RZ, RZ, -0x1 ;  /* 0xffffffffff137424 */ /* 0x000fd800078e00ff */
[----:B------:R-:W-:Y:S05]  /*0c70*/  @P0 BRA `(.L_x_10) ;  /* 0x0000000400580947 */ /* 0x000fea0003800000 */
[----:B------:R-:W1:Y:S01]  /*0c80*/  LDC.64 R20, c[0x0][0x628] ;  /* 0x00018a00ff147b82 */ /* 0x000e620000000a00 */
[----:B------:R-:W-:Y:S02]  /*0c90*/  IMAD.MOV.U32 R8, RZ, RZ, R16 ;  /* 0x000000ffff087224 */ /* 0x000fe400078e0010 */
[----:B------:R-:W-:-:S05]  /*0ca0*/  IMAD.MOV.U32 R9, RZ, RZ, R17 ;  /* 0x000000ffff097224 */ /* 0x000fca00078e0011 */
[----:B------:R-:W2:Y:S08]  /*0cb0*/  LDC R18, c[0x0][0x630] ;  /* 0x00018c00ff127b82 */ /* 0x000eb00000000800 */
[----:B------:R-:W3:Y:S01]  /*0cc0*/  LDC.64 R24, c[0x0][0x620] ;  /* 0x00018800ff187b82 */ /* 0x000ee20000000a00 */
[----:B-1----:R-:W-:-:S04]  /*0cd0*/  ISETP.NE.U32.AND P0, PT, R20, RZ, PT ;  /* 0x000000ff1400720c */ /* 0x002fc80003f05070 */
[----:B------:R-:W-:-:S13]  /*0ce0*/  ISETP.NE.AND.EX P0, PT, R21, RZ, PT, P0 ;  /* 0x000000ff1500720c */ /* 0x000fda0003f05300 */
[----:B--23--:R-:W-:Y:S05]  /*0cf0*/  @!P0 BRA `(.L_x_11) ;  /* 0x0000000000288947 */ /* 0x00cfea0003800000 */
[----:B------:R-:W1:Y:S02]  /*0d00*/  LDC R3, c[0x0][0x634] ;  /* 0x00018d00ff037b82 */ /* 0x000e640000000800 */
[----:B-1----:R-:W-:-:S05]  /*0d10*/  IADD3 R3, P0, R16, R3, RZ ;  /* 0x0000000310037210 */ /* 0x002fca0007f1e0ff */
[----:B------:R-:W-:-:S04]  /*0d20*/  IMAD.X R19, RZ, RZ, R17, P0 ;  /* 0x000000ffff137224 */ /* 0x000fc800000e0611 */
[----:B------:R-:W-:-:S04]  /*0d30*/  IMAD.WIDE.U32 R8, R19, R20, RZ ;  /* 0x0000001413087225 */ /* 0x000fc800078e00ff */
[----:B0-----:R-:W-:-:S04]  /*0d40*/  IMAD.WIDE.U32 R10, P0, R3, R21, R8 ;  /* 0x00000015030a7225 */ /* 0x001fc80007800008 */
[----:B------:R-:W-:-:S04]  /*0d50*/  IMAD.WIDE.U32 R8, R3, R20, RZ ;  /* 0x0000001403087225 */ /* 0x000fc800078e00ff */
[----:B------:R-:W-:Y:S01]  /*0d60*/  IMAD.X R13, RZ, RZ, RZ, P0 ;  /* 0x000000ffff0d7224 */ /* 0x000fe200000e06ff */
[----:B------:R-:W-:Y:S01]  /*0d70*/  IADD3 RZ, P0, R9, R10, RZ ;  /* 0x0000000a09ff7210 */ /* 0x000fe20007f1e0ff */
[----:B------:R-:W-:-:S04]  /*0d80*/  IMAD.MOV.U32 R12, RZ, RZ, R11 ;  /* 0x000000ffff0c7224 */ /* 0x000fc800078e000b */
[----:B------:R-:W-:-:S08]  /*0d90*/  IMAD.WIDE.U32.X R8, R19, R21, R12, P0 ;  /* 0x0000001513087225 */ /* 0x000fd000000e040c */
.L_x_11:
[-CC-:B------:R-:W-:Y:S01]  /*0da0*/  SHF.R.U64 R30, R8, R18.reuse, R9.reuse ;  /* 0x00000012081e7219 */ /* 0x180fe20000001209 */
[----:B------:R-:W1:Y:S01]  /*0db0*/  LDC R12, c[0x0][0x618] ;  /* 0x00018600ff0c7b82 */ /* 0x000e620000000800 */
[----:B------:R-:W-:Y:S01]  /*0dc0*/  SHF.R.U32.HI R7, RZ, R18, R9 ;  /* 0x00000012ff077219 */ /* 0x000fe20000011609 */
[----:B------:R-:W-:Y:S01]  /*0dd0*/  ULDC UR4, c[0x0][0x150] ;  /* 0x0000540000047ab9 */ /* 0x000fe20000000800 */
[----:B0-----:R-:W-:Y:S02]  /*0de0*/  IADD3 R11, P0, RZ, -R30, RZ ;  /* 0x8000001eff0b7210 */ /* 0x001fe40007f1e0ff */
[----:B------:R-:W-:-:S03]  /*0df0*/  I2FP.F32.U32 R3, R6 ;  /* 0x0000000600037245 */ /* 0x000fc60000201000 */
[----:B------:R-:W0:Y:S01]  /*0e00*/  LDC.64 R26, c[0x0][0x640] ;  /* 0x00019000ff1a7b82 */ /* 0x000e220000000a00 */
[----:B------:R-:W-:Y:S02]  /*0e10*/  IMAD.X R13, RZ, RZ, ~R7, P0 ;  /* 0x000000ffff0d7224 */ /* 0x000fe400000e0e07 */
[----:B------:R-:W-:Y:S01]  /*0e20*/  FMUL R3, R3, UR4 ;  /* 0x0000000403037c20 */ /* 0x000fe20008400000 */
[----:B------:R-:W-:Y:S01]  /*0e30*/  IMAD.WIDE.U32 R8, R11, R24, R16 ;  /* 0x000000180b087225 */ /* 0x000fe200078e0010 */
[----:B------:R-:W-:-:S03]  /*0e40*/  ULDC UR4, c[0x0][0x154] ;  /* 0x0000550000047ab9 */ /* 0x000fc60000000800 */
[----:B------:R-:W-:Y:S01]  /*0e50*/  IMAD R10, R13, R24, RZ ;  /* 0x000000180d0a7224 */ /* 0x000fe200078e02ff */
[----:B------:R-:W2:Y:S01]  /*0e60*/  LDC R7, c[0x0][0x144] ;  /* 0x00005100ff077b82 */ /* 0x000ea20000000800 */
[----:B------:R-:W3:Y:S02]  /*0e70*/  F2I.U32.TRUNC.NTZ R3, R3 ;  /* 0x0000000300037305 */ /* 0x000ee4000020f000 */
[----:B------:R-:W-:-:S04]  /*0e80*/  IMAD R11, R11, R25, R10 ;  /* 0x000000190b0b7224 */ /* 0x000fc800078e020a */
[----:B------:R-:W-:Y:S01]  /*0e90*/  IMAD.IADD R9, R9, 0x1, R11 ;  /* 0x0000000109097824 */ /* 0x000fe200078e020b */
[----:B------:R-:W4:Y:S01]  /*0ea0*/  LDC R18, c[0x0][0x608] ;  /* 0x00018200ff127b82 */ /* 0x000f220000000800 */
[----:B------:R-:W-:-:S03]  /*0eb0*/  IMAD.MOV.U32 R11, RZ, RZ, -0x1 ;  /* 0xffffffffff0b7424 */ /* 0x000fc600078e00ff */
[-C--:B-1----:R-:W-:Y:S02]  /*0ec0*/  SHF.R.U64 R22, R8, R12.reuse, R9 ;  /* 0x0000000c08167219 */ /* 0x082fe40000001209 */
[----:B------:R-:W-:Y:S02]  /*0ed0*/  I2FP.F32.U32 R8, R15 ;  /* 0x0000000f00087245 */ /* 0x000fe40000201000 */
[----:B------:R-:W1:Y:S01]  /*0ee0*/  LDC R24, c[0x0][0x658] ;  /* 0x00019600ff187b82 */ /* 0x000e620000000800 */
[----:B0-----:R-:W-:Y:S01]  /*0ef0*/  ISETP.NE.U32.AND P0, PT, R26, RZ, PT ;  /* 0x000000ff1a00720c */ /* 0x001fe20003f05070 */
[----:B---3--:R-:W-:Y:S01]  /*0f00*/  IMAD.MOV R10, RZ, RZ, -R3 ;  /* 0x000000ffff0a7224 */ /* 0x008fe200078e0a03 */
[----:B------:R-:W-:Y:S01]  /*0f10*/  SHF.R.U32.HI R9, RZ, R12, R9 ;  /* 0x0000000cff097219 */ /* 0x000fe20000011609 */
[----:B------:R-:W-:Y:S01]  /*0f20*/  FMUL R8, R8, UR4 ;  /* 0x0000000408087c20 */ /* 0x000fe20008400000 */
[----:B------:R-:W-:-:S03]  /*0f30*/  ISETP.NE.AND.EX P0, PT, R27, RZ, PT, P0 ;  /* 0x000000ff1b00720c */ /* 0x000fc60003f05300 */
[----:B------:R-:W0:Y:S01]  /*0f40*/  LDC R20, c[0x0][0x148] ;  /* 0x00005200ff147b82 */ /* 0x000e220000000800 */
[----:B--2---:R-:W-:-:S07]  /*0f50*/  IMAD R3, R7, R10, R6 ;  /* 0x0000000a07037224 */ /* 0x004fce00078e0206 */
[----:B------:R-:W2:Y:S01]  /*0f60*/  LDC R21, c[0x0][0x600] ;  /* 0x00018000ff157b82 */ /* 0x000ea20000000800 */
[-CC-:B----4-:R-:W-:Y:S02]  /*0f70*/  SHF.R.U64 R32, R22, R18.reuse, R9.reuse ;  /* 0x0000001216207219 */ /* 0x190fe40000001209 */
[----:B------:R-:W-:Y:S01]  /*0f80*/  SHF.R.U32.HI R7, RZ, R18, R9 ;  /* 0x00000012ff077219 */ /* 0x000fe20000011609 */
[----:B------:R-:W-:Y:S01]  /*0f90*/  IMAD.MOV.U32 R9, RZ, RZ, 0x1 ;  /* 0x00000001ff097424 */ /* 0x000fe200078e00ff */
[----:B------:R3:W4:Y:S03]  /*0fa0*/  F2I.U32.TRUNC.NTZ R18, R8 ;  /* 0x0000000800127305 */ /* 0x000726000020f000 */
[----:B------:R-:W0:Y:S01]  /*0fb0*/  LDC R25, c[0x0][0x648] ;  /* 0x00019200ff197b82 */ /* 0x000e220000000800 */
[-C--:B-1----:R-:W-:Y:S02]  /*0fc0*/  SHF.L.U32 R6, R11, R24.reuse, RZ ;  /* 0x000000180b067219 */ /* 0x082fe400000006ff */
[----:B------:R-:W-:-:S02]  /*0fd0*/  SHF.R.U64 R34, R32, R24, R7 ;  /* 0x0000001820227219 */ /* 0x000fc40000001207 */
[----:B------:R-:W-:Y:S02]  /*0fe0*/  LOP3.LUT R13, RZ, R6, RZ, 0x33, !PT ;  /* 0x00000006ff0d7212 */ /* 0x000fe400078e33ff */
[-C--:B------:R-:W-:Y:S01]  /*0ff0*/  SHF.R.U32.HI R7, RZ, R24.reuse, R7 ;  /* 0x00000018ff077219 */ /* 0x080fe20000011607 */
[----:B------:R-:W1:Y:S01]  /*1000*/  LDC R29, c[0x0][0x638] ;  /* 0x00018e00ff1d7b82 */ /* 0x000e620000000800 */
[----:B------:R-:W-:Y:S01]  /*1010*/  SHF.L.U32 R12, R9, R24, RZ ;  /* 0x00000018090c7219 */ /* 0x000fe200000006ff */
[----:B------:R-:W-:-:S06]  /*1020*/  IMAD.MOV.U32 R6, RZ, RZ, R34 ;  /* 0x000000ffff067224 */ /* 0x000fcc00078e0022 */
[----:B------:R-:W0:Y:S01]  /*1030*/  LDC R28, c[0x0][0x610] ;  /* 0x00018400ff1c7b82 */ /* 0x000e220000000800 */
[----:B---34-:R-:W-:Y:S05]  /*1040*/  @!P0 BRA `(.L_x_12) ;  /* 0x0000000000288947 */ /* 0x018fea0003800000 */
[----:B------:R-:W3:Y:S02]  /*1050*/  LDC R11, c[0x0][0x64c] ;  /* 0x00019300ff0b7b82 */ /* 0x000ee40000000800 */
[----:B---3--:R-:W-:-:S05]  /*1060*/  IADD3 R11, P0, R34, R11, RZ ;  /* 0x0000000b220b7210 */ /* 0x008fca0007f1e0ff */
[----:B------:R-:W-:-:S04]  /*1070*/  IMAD.X R19, RZ, RZ, R7, P0 ;  /* 0x000000ffff137224 */ /* 0x000fc800000e0607 */
[----:B------:R-:W-:-:S04]  /*1080*/  IMAD.WIDE.U32 R6, R19, R26, RZ ;  /* 0x0000001a13067225 */ /* 0x000fc800078e00ff */
[----:B------:R-:W-:-:S04]  /*1090*/  IMAD.WIDE.U32 R8, P0, R11, R27, R6 ;  /* 0x0000001b0b087225 */ /* 0x000fc80007800006 */
[----:B------:R-:W-:-:S04]  /*10a0*/  IMAD.WIDE.U32 R6, R11, R26, RZ ;  /* 0x0000001a0b067225 */ /* 0x000fc800078e00ff */
[----:B------:R-:W-:Y:S01]  /*10b0*/  IMAD.X R11, RZ, RZ, RZ, P0 ;  /* 0x000000ffff0b7224 */ /* 0x000fe200000e06ff */
[----:B------:R-:W-:Y:S01]  /*10c0*/  IADD3 RZ, P0, R7, R8, RZ ;  /* 0x0000000807ff7210 */ /* 0x000fe20007f1e0ff */
[----:B------:R-:W-:-:S04]  /*10d0*/  IMAD.MOV.U32 R10, RZ, RZ, R9 ;  /* 0x000000ffff0a7224 */ /* 0x000fc800078e0009 */
[----:B------:R-:W-:-:S08]  /*10e0*/  IMAD.WIDE.U32.X R6, R19, R27, R10, P0 ;  /* 0x0000001b13067225 */ /* 0x000fd000000e040a */
.L_x_12:
[----:B0-----:R-:W-:Y:S01]  /*10f0*/  SHF.R.U64 R6, R6, R25, R7 ;  /* 0x0000001906067219 */ /* 0x001fe20000001207 */
[----:B--2---:R-:W-:Y:S01]  /*1100*/  VIADD R7, R21, 0xffffffff ;  /* 0xffffffff15077836 */ /* 0x004fe20000000000 */
[----:B------:R-:W-:Y:S01]  /*1110*/  LOP3.LUT R13, R32, R13, RZ, 0xc0, !PT ;  /* 0x0000000d200d7212 */ /* 0x000fe200078ec0ff */
[----:B------:R-:W-:Y:S02]  /*1120*/  IMAD.MOV R18, RZ, RZ, -R18 ;  /* 0x000000ffff127224 */ /* 0x000fe400078e0a12 */
[----:B------:R-:W-:Y:S01]  /*1130*/  IMAD.MOV R8, RZ, RZ, -R6 ;  /* 0x000000ffff087224 */ /* 0x000fe200078e0a06 */
[----:B------:R-:W-:Y:S01]  /*1140*/  LOP3.LUT R7, R22, R7, RZ, 0xc0, !PT ;  /* 0x0000000716077212 */ /* 0x000fe200078ec0ff */
[----:B------:R-:W-:Y:S02]  /*1150*/  IMAD R12, R12, R6, R13 ;  /* 0x000000060c0c7224 */ /* 0x000fe400078e020d */
[----:B------:R-:W-:Y:S02]  /*1160*/  @P1 IMAD R3, R20, R18, R15 ;  /* 0x0000001214031224 */ /* 0x000fe400078e020f */
[----:B-1----:R-:W-:-:S02]  /*1170*/  IMAD R6, R8, R29, R34 ;  /* 0x0000001d08067224 */ /* 0x002fc400078e0222 */
[----:B------:R-:W-:Y:S02]  /*1180*/  IMAD R22, R12, R28, R3 ;  /* 0x0000001c0c167224 */ /* 0x000fe400078e0203 */
[----:B------:R-:W-:Y:S02]  /*1190*/  IMAD R7, R6, R21, R7 ;  /* 0x0000001506077224 */ /* 0x000fe400078e0207 */
[----:B------:R-:W-:Y:S02]  /*11a0*/  IMAD.MOV.U32 R3, RZ, RZ, 0x1 ;  /* 0x00000001ff037424 */ /* 0x000fe400078e00ff */
[----:B------:R-:W-:Y:S01]  /*11b0*/  IMAD.MOV.U32 R19, RZ, RZ, R30 ;  /* 0x000000ffff137224 */ /* 0x000fe200078e001e */
[----:B------:R-:W-:Y:S02]  /*11c0*/  SEL R18, R7, R22, !P1 ;  /* 0x0000001607127207 */ /* 0x000fe40004800000 */
[----:B------:R-:W-:-:S07]  /*11d0*/  SEL R22, R22, R7, !P1 ;  /* 0x0000000716167207 */ /* 0x000fce0004800000 */
.L_x_10:
[----:B------:R-:W-:Y:S05]  /*11e0*/  @!P2 BRA `(.L_x_13) ;  /* 0x0000007000f0a947 */ /* 0x000fea0003800000 */
[----:B------:R-:W-:-:S13]  /*11f0*/  ISETP.GT.U32.AND P0, PT, R31, 0x1, PT ;  /* 0x000000011f00780c */ /* 0x000fda0003f04070 */
[----:B------:R-:W-:Y:S05]  /*1200*/  @P0 EXIT ;  /* 0x000000000000094d */ /* 0x000fea0003800000 */
.L_x_14:
[----:B------:R-:W-:-:S08]  /*1210*/  NOP ;  /* 0x0000000000007918 */ /* 0x000fd00000000000 */
[----:B------:R-:W1:Y:S02]  /*1220*/  USETMAXREG.TRY_ALLOC.CTAPOOL UP0, 0xe8 ;  /* 0x000000e8000079c8 */ /* 0x000e640008000600 */
[----:B-1----:R-:W-:-:S13]  /*1230*/  PLOP3.LUT P0, PT, PT, PT, UP0, 0x80, 0x0 ;  /* 0x000000000000781c */ /* 0x002fda0003f0f008 */
[----:B------:R-:W-:Y:S05]  /*1240*/  @!P0 BRA `(.L_x_14) ;  /* 0xfffffffc00f08947 */ /* 0x000fea000383ffff */
[----:B------:R-:W-:-:S13]  /*1250*/  LOP3.LUT P0, RZ, R3, 0xff, RZ, 0xc0, !PT ;  /* 0x000000ff03ff7812 */ /* 0x000fda000780c0ff */
[----:B------:R-:W-:Y:S05]  /*1260*/  @!P0 EXIT ;  /* 0x000000000000894d */ /* 0x000fea0003800000 */
[----:B------:R-:W2:Y:S01]  /*1270*/  LDL.64 R8, [R1] ;  /* 0x0000000001087983 */ /* 0x000ea20000100a00 */
[----:B------:R-:W-:Y:S01]  /*1280*/  SHF.R.S32.HI R3, RZ, 0x1f, R4 ;  /* 0x0000001fff037819 */ /* 0x000fe20000011404 */
[----:B------:R-:W1:Y:S01]  /*1290*/  S2UR UR4, SR_CgaCtaId ;  /* 0x00000000000479c3 */ /* 0x000e620000008800 */
[----:B------:R-:W-:Y:S01]  /*12a0*/  UISETP.LT.AND UP0, UPT, UR40, 0x1, UPT ;  /* 0x000000012800788c */ /* 0x000fe2000bf01270 */
[----:B------:R-:W-:Y:S01]  /*12b0*/  LOP3.LUT R133, R23, 0x1, RZ, 0xfc, !PT ;  /* 0x0000000117857812 */ /* 0x000fe200078efcff */
[----:B------:R-:W-:Y:S01]  /*12c0*/  UIADD3 UR5, UR43, -0x1, URZ ;  /* 0xffffffff2b057890 */ /* 0x000fe2000fffe03f */
[CC--:B------:R-:W-:Y:S01]  /*12d0*/  LEA.HI R5, R3.reuse, R4.reuse, RZ, 0x2 ;  /* 0x0000000403057211 */ /* 0x0c0fe200078f10ff */
[----:B------:R-:W-:Y:S01]  /*12e0*/  USEL UR42, UR40, 0x1, UP0 ;  /* 0x00000001282a7887 */ /* 0x000fe20008000000 */
[----:B------:R-:W-:Y:S01]  /*12f0*/  LEA.HI R3, R3, R4, RZ, 0x5 ;  /* 0x0000000403037211 */ /* 0x000fe200078f28ff */
[----:B------:R-:W-:Y:S01]  /*1300*/  UMOV UR41, 0x400 ;  /* 0x0000040000297882 */ /* 0x000fe20000000000 */
[--C-:B------:R-:W-:Y:S01]  /*1310*/  SHF.R.S32.HI R122, RZ, 0x2, R5.reuse ;  /* 0x00000002ff7a7819 */ /* 0x100fe20000011405 */
[----:B------:R-:W3:Y:S01]  /*1320*/  LDC R126, c[0x0][0x658] ;  /* 0x00019600ff7e7b82 */ /* 0x000ee20000000800 */
[----:B------:R-:W-:Y:S01]  /*1330*/  SHF.R.S32.HI R7, RZ, 0x1f, R5 ;  /* 0x0000001fff077819 */ /* 0x000fe20000011405 */
[----:B------:R-:W-:Y:S01]  /*1340*/  UISETP.NE.AND UP0, UPT, UR5, URZ, UPT ;  /* 0x0000003f0500728c */ /* 0x000fe2000bf05270 */
[----:B------:R-:W-:Y:S01]  /*1350*/  SHF.R.S32.HI R3, RZ, 0x5, R3 ;  /* 0x00000005ff037819 */ /* 0x000fe20000011403 */
[----:B------:R-:W-:Y:S01]  /*1360*/  ULDC UR6, c[0x0][0x284] ;  /* 0x0000a10000067ab9 */ /* 0x000fe20000000800 */
[----:B------:R-:W-:Y:S01]  /*1370*/  LEA.HI R7, R7, R122, RZ, 0x3 ;  /* 0x0000007a07077211 */ /* 0x000fe200078f18ff */
[----:B------:R-:W-:Y:S01]  /*1380*/  USHF.L.U32 UR45, UR40, 0x1, URZ ;  /* 0x00000001282d7899 */ /* 0x000fe2000800063f */
[----:B------:R-:W-:Y:S01]  /*1390*/  LOP3.LUT R5, R5, 0xfffffffc, RZ, 0xc0, !PT ;  /* 0xfffffffc05057812 */ /* 0x000fe200078ec0ff */
[----:B------:R-:W4:Y:S01]  /*13a0*/  LDC.64 R128, c[0x0][0x5c8] ;  /* 0x00017200ff807b82 */ /* 0x000f220000000a00 */
[----:B------:R-:W-:Y:S01]  /*13b0*/  LOP3.LUT R7, R7, 0xfffffff8, RZ, 0xc0, !PT ;  /* 0xfffffff807077812 */ /* 0x000fe200078ec0ff */
[----:B------:R-:W-:-:S02]  /*13c0*/  UIADD3 UR42, -UR42, UR40, URZ ;  /* 0x000000282a2a7290 */ /* 0x000fc4000fffe13f */
[----:B------:R-:W-:Y:S02]  /*13d0*/  IMAD.IADD R5, R4, 0x1, -R5 ;  /* 0x0000000104057824 */ /* 0x000fe400078e0a05 */
[----:B------:R-:W-:Y:S01]  /*13e0*/  IMAD.IADD R122, R122, 0x1, -R7 ;  /* 0x000000017a7a7824 */ /* 0x000fe200078e0a07 */
[----:B-1----:R-:W-:Y:S01]  /*13f0*/  ULEA UR41, UR4, UR41, 0x18 ;  /* 0x0000002904297291 */ /* 0x002fe2000f8ec03f */
[----:B------:R-:W1:Y:S01]  /*1400*/  LDC R6, c[0x0][0x288] ;  /* 0x0000a200ff067b82 */ /* 0x000e620000000800 */
[----:B------:R-:W-:Y:S01]  /*1410*/  USHF.L.U32 UR4, UR5, 0x3, URZ ;  /* 0x0000000305047899 */ /* 0x000fe2000800063f */
[--C-:B------:R-:W-:Y:S01]  /*1420*/  IMAD R132, R3, -0x10, -R122.reuse ;  /* 0xfffffff003847824 */ /* 0x100fe200078e0a7a */
[--C-:B------:R-:W-:Y:S01]  /*1430*/  SHF.R.S32.HI R123, RZ, 0x1f, R122.reuse ;  /* 0x0000001fff7b7819 */ /* 0x100fe2000001147a */
[----:B------:R-:W-:Y:S01]  /*1440*/  USEL UR5, URZ, 0x1, UP0 ;  /* 0x000000013f057887 */ /* 0x000fe20008000000 */
[----:B------:R-:W-:Y:S01]  /*1450*/  IMAD.MOV.U32 R7, RZ, RZ, 0x1 ;  /* 0x00000001ff077424 */ /* 0x000fe200078e00ff */
[----:B------:R-:W-:Y:S01]  /*1460*/  UIADD3 UR46, UR41, 0x80, URZ ;  /* 0x00000080292e7890 */ /* 0x000fe2000fffe03f */
[----:B------:R-:W-:Y:S01]  /*1470*/  IMAD.SHL.U32 R124, R5, 0x2, RZ ;  /* 0x00000002057c7824 */ /* 0x000fe200078e00ff */
[----:B------:R-:W-:Y:S01]  /*1480*/  ULOP3.LUT UR4, UR4, 0x8, URZ, 0xc0, !UPT ;  /* 0x0000000804047892 */ /* 0x000fe2000f8ec03f */
[----:B------:R-:W-:Y:S01]  /*1490*/  IMAD.WIDE R122, R3, 0x10, R122 ;  /* 0x00000010037a7825 */ /* 0x000fe200078e027a */
[----:B------:R-:W-:-:S02]  /*14a0*/  ULEA UR43, UR43, UR46, 0x3 ;  /* 0x0000002e2b2b7291 */ /* 0x000fc4000f8e183f */
[----:B------:R-:W-:Y:S01]  /*14b0*/  SHF.R.S32.HI R125, RZ, 0x1f, R124 ;  /* 0x0000001fff7d7819 */ /* 0x000fe2000001147c */
[----:B------:R-:W-:Y:S01]  /*14c0*/  IMAD.MOV.U32 R3, RZ, RZ, -0x1 ;  /* 0xffffffffff037424 */ /* 0x000fe200078e00ff */
[----:B------:R-:W-:Y:S01]  /*14d0*/  ULOP3.LUT UR47, UR4, 0x8, URZ, 0x3c, !UPT ;  /* 0x00000008042f7892 */ /* 0x000fe2000f8e3c3f */
[----:B------:R-:W-:Y:S01]  /*14e0*/  IMAD.U32 R134, RZ, RZ, UR5 ;  /* 0x00000005ff867e24 */ /* 0x000fe2000f8e00ff */
[C---:B----4-:R-:W-:Y:S01]  /*14f0*/  SHF.L.U64.HI R127, R128.reuse, 0x3, R129 ;  /* 0x00000003807f7819 */ /* 0x050fe20000010281 */
[----:B------:R-:W-:Y:S01]  /*1500*/  IMAD.SHL.U32 R128, R128, 0x8, RZ ;  /* 0x0000000880807824 */ /* 0x000fe200078e00ff */
[-C--:B---3--:R-:W-:Y:S01]  /*1510*/  SHF.L.U32 R3, R3, R126.reuse, RZ ;  /* 0x0000007e03037219 */ /* 0x088fe200000006ff */
[----:B------:R-:W-:Y:S01]  /*1520*/  VIADD R132, R132, UR6 ;  /* 0x0000000684847c36 */ /* 0x000fe20008000000 */
[----:B------:R-:W-:Y:S01]  /*1530*/  SHF.L.U32 R126, R7, R126, RZ ;  /* 0x0000007e077e7219 */ /* 0x000fe200000006ff */
[----:B------:R-:W-:Y:S01]  /*1540*/  ULOP3.LUT UR44, UR4, 0x18, URZ, 0x3c, !UPT ;  /* 0x00000018042c7892 */ /* 0x000fe2000f8e3c3f */
[----:B------:R-:W-:Y:S01]  /*1550*/  LOP3.LUT R131, RZ, R3, RZ, 0x33, !PT ;  /* 0x00000003ff837212 */ /* 0x000fe200078e33ff */
[----:B-1----:R-:W-:Y:S01]  /*1560*/  IMAD R129, R5, -0x2, R6 ;  /* 0xfffffffe05817824 */ /* 0x002fe200078e0206 */
[----:B--2---:R-:W-:-:S09]  /*1570*/  SHF.L.U64.HI R130, R8, 0x1, R0 ;  /* 0x0000000108827819 */ /* 0x004fd20000010200 */
.L_x_226:
[----:B------:R-:W-:-:S04]  /*1580*/  SHF.L.U32 R0, R134, 0x1f, RZ ;  /* 0x0000001f86007819 */ /* 0x000fc800000006ff */
[----:B-1----:R-:W1:Y:S02]  /*1590*/  SYNCS.PHASECHK.TRANS64.TRYWAIT P0, [UR43+-0x8], R0 ;  /* 0xfffff800ff0075a7 */ /* 0x002e64000800016b */
[----:B-1-345:R-:W-:Y:S05]  /*15a0*/  @!P0 BRA `(.L_x_15) ;  /* 0x00000080005c8947 */ /* 0x03afea0003800000 */
.L_x_251:
[----:B------:R-:W-:Y:S02]  /*15b0*/  ULDC UR4, c[0x0][0x28c] ;  /* 0x0000a30000047ab9 */ /* 0x000fe40000000800 */
[----:B------:R-:W-:-:S13]  /*15c0*/  ISETP.LT.AND P0, PT, RZ, UR4, PT ;  /* 0x00000004ff007c0c */ /* 0x000fda000bf01270 */
[----:B------:R-:W-:Y:S05]  /*15d0*/  @P0 BRA `(.L_x_16) ;  /* 0x0000000000400947 */ /* 0x000fea0003800000 */
[----:B-1----:R-:W-:Y:S01]  /*15e0*/  MOV R0, 0x0 ;  /* 0x0000000000007802 */ /* 0x002fe20000000f00 */
[----:B------:R-:W-:Y:S01]  /*15f0*/  ULDC.64 UR4, c[0x4][0x68] ;  /* 0x01001a0000047ab9 */ /* 0x000fe20000000a00 */
[----:B------:R-:W-:Y:S01]  /*1600*/  ULDC.64 UR6, c[0x4][0x8] ;  /* 0x0100020000067ab9 */ /* 0x000fe20000000a00 */
[----:B------:R-:W-:Y:S01]  /*1610*/  IMAD.U32 R4, RZ, RZ, UR4 ;  /* 0x00000004ff047e24 */ /* 0x000fe2000f8e00ff */
[----:B------:R1:W2:Y:S01]  /*1620*/  LDC.64 R14, c[0x4][R0] ;  /* 0x01000000000e7b82 */ /* 0x0002a20000000a00 */
[----:B------:R-:W-:Y:S01]  /*1630*/  IMAD.U32 R5, RZ, RZ, UR5 ;  /* 0x00000005ff057e24 */ /* 0x000fe2000f8e00ff */
[----:B------:R-:W-:Y:S01]  /*1640*/  ULDC.64 UR4, c[0x4][0x70] ;  /* 0x01001c0000047ab9 */ /* 0x000fe20000000a00 */
[----:B0-----:R-:W-:Y:S02]  /*1650*/  IMAD.U32 R10, RZ, RZ, UR6 ;  /* 0x00000006ff0a7e24 */ /* 0x001fe4000f8e00ff */
[----:B------:R-:W-:Y:S02]  /*1660*/  IMAD.U32 R6, RZ, RZ, UR4 ;  /* 0x00000004ff067e24 */ /* 0x000fe4000f8e00ff */
[----:B------:R-:W-:-:S02]  /*1670*/  IMAD.U32 R7, RZ, RZ, UR5 ;  /* 0x00000005ff077e24 */ /* 0x000fc4000f8e00ff */
[----:B------:R-:W-:Y:S02]  /*1680*/  IMAD.U32 R11, RZ, RZ, UR7 ;  /* 0x00000007ff0b7e24 */ /* 0x000fe4000f8e00ff */
[----:B------:R-:W-:Y:S02]  /*1690*/  IMAD.MOV.U32 R8, RZ, RZ, 0x1e1 ;  /* 0x000001e1ff087424 */ /* 0x000fe400078e00ff */
[----:B------:R-:W-:Y:S02]  /*16a0*/  IMAD.MOV.U32 R12, RZ, RZ, 0x1 ;  /* 0x00000001ff0c7424 */ /* 0x000fe400078e00ff */
[----:B-1----:R-:W-:-:S07]  /*16b0*/  IMAD.MOV.U32 R13, RZ, RZ, RZ ;  /* 0x000000ffff0d7224 */ /* 0x002fce00078e00ff */
[----:B------:R-:W-:-:S07]  /*16c0*/  LEPC R20, `(.L_x_16) ;  /* 0x000000001014794e */ /* 0x000fce0000000000 */
[----:B--2--5:R-:W-:Y:S05]  /*16d0*/  CALL.ABS.NOINC R14 ;  /* 0x000000000e007343 */ /* 0x024fea0003c00000 */
.L_x_16:
[----:B------:R-:W-:-:S13]  /*16e0*/  ISETP.NE.AND P0, PT, R133, 0x3, PT ;  /* 0x000000038500780c */ /* 0x000fda0003f05270 */
[----:B------:R-:W-:Y:S05]  /*16f0*/  @!P0 BRA `(.L_x_17) ;  /* 0x0000000000048947 */ /* 0x000fea0003800000 */
[----:B------:R-:W-:Y:S01]  /*1700*/  BPT.TRAP 0x1 ;  /* 0x000000040000795c */ /* 0x000fe20000300000 */
.L_x_17:
[----:B-1----:R-:W-:Y:S02]  /*1710*/  IMAD.U32 R3, RZ, RZ, UR38 ;  /* 0x00000026ff037e24 */ /* 0x002fe4000f8e00ff */
[----:B------:R-:W-:-:S03]  /*1720*/  IMAD.U32 R0, RZ, RZ, UR39 ;  /* 0x00000027ff007e24 */ /* 0x000fc6000f8e00ff */
[----:B------:R-:W-:Y:S02]  /*1730*/  LEA R3, R3, UR41, 0x3 ;  /* 0x0000002903037c11 */ /* 0x000fe4000f8e18ff */
[----:B------:R-:W-:-:S04]  /*1740*/  SHF.L.U32 R0, R0, 0x1f, RZ ;  /* 0x0000001f00007819 */ /* 0x000fc800000006ff */
[----:B------:R1:W2:Y:S01]  /*1750*/  SYNCS.PHASECHK.TRANS64.TRYWAIT P1, [R3+URZ], R0 ;  /* 0x00000000030075a7 */ /* 0x0002a2000802017f */
[----:B------:R-:W-:Y:S05]  /*1760*/  @!P0 BRA `(.L_x_18) ;  /* 0x0000000000048947 */ /* 0x000fea0003800000 */
[----:B------:R-:W-:Y:S01]  /*1770*/  BPT.TRAP 0x1 ;  /* 0x000000040000795c */ /* 0x000fe20000300000 */
.L_x_18:
[----:B------:R-:W-:-:S05]  /*1780*/  IMAD.U32 R4, RZ, RZ, UR42 ;  /* 0x0000002aff047e24 */ /* 0x000fca000f8e00ff */
[----:B------:R-:W-:Y:S01]  /*1790*/  ISETP.GE.AND P2, PT, R4, 0x1, PT ;  /* 0x000000010400780c */ /* 0x000fe20003f46270 */
[----:B--2---:R-:W-:-:S12]  /*17a0*/  @P1 BRA `(.L_x_19) ;  /* 0x0000000000081947 */ /* 0x004fd80003800000 */
[----:B------:R-:W2:Y:S02]  /*17b0*/  SYNCS.PHASECHK.TRANS64.TRYWAIT P1, [R3+URZ], R0 ;  /* 0x00000000030075a7 */ /* 0x000ea4000802017f */
[----:B--2---:R-:W-:Y:S05]  /*17c0*/  @!P1 BRA `(.L_x_20) ;  /* 0x0000007c00ec9947 */ /* 0x004fea0003800000 */
.L_x_19:
[----:B------:R-:W-:Y:S05]  /*17d0*/  WARPSYNC.ALL ;  /* 0x0000000000007948 */ /* 0x000fea0003800000 */
[----:B------:R-:W-:Y:S01]  /*17e0*/  UIADD3 UR4, UR41, 0x180, URZ ;  /* 0x0000018029047890 */ /* 0x000fe2000fffe03f */
[----:B------:R-:W-:Y:S01]  /*17f0*/  WARPGROUP.ARRIVE ;  /* 0x00000000000079c5 */ /* 0x000fe20000000000 */
[----:B------:R-:W-:Y:S02]  /*1800*/  UIADD3 UR5, UR41, 0xe180, URZ ;  /* 0x0000e18029057890 */ /* 0x000fe4000fffe03f */
[----:B------:R-:W-:Y:S02]  /*1810*/  USHF.R.U32.HI UR4, URZ, 0x4, UR4 ;  /* 0x000000043f047899 */ /* 0x000fe40008011604 */
[----:B------:R-:W-:-:S02]  /*1820*/  USHF.R.U32.HI UR5, URZ, 0x4, UR5 ;  /* 0x000000043f057899 */ /* 0x000fc40008011605 */
[----:B------:R-:W-:Y:S02]  /*1830*/  ULOP3.LUT UR4, UR4, 0x3fff, URZ, 0xc0, !UPT ;  /* 0x00003fff04047892 */ /* 0x000fe4000f8ec03f */
[----:B------:R-:W-:Y:S02]  /*1840*/  ULOP3.LUT UR5, UR5, 0x3fff, URZ, 0xc0, !UPT ;  /* 0x00003fff05057892 */ /* 0x000fe4000f8ec03f */
[----:B------:R-:W-:Y:S02]  /*1850*/  ULOP3.LUT UR8, UR4, 0x10000, URZ, 0xfc, !UPT ;  /* 0x0001000004087892 */ /* 0x000fe4000f8efc3f */
[----:B------:R-:W-:Y:S02]  /*1860*/  ULOP3.LUT UR9, UR5, 0x10000, URZ, 0xfc, !UPT ;  /* 0x0001000005097892 */ /* 0x000fe4000f8efc3f */
[----:B------:R-:W-:Y:S02]  /*1870*/  ULEA UR10, UR38, UR8, 0x9 ;  /* 0x00000008260a7291 */ /* 0x000fe4000f8e483f */
[----:B------:R-:W-:Y:S01]  /*1880*/  UIMAD UR11, UR38, 0x600, UR9 ;  /* 0x00000600260b78a4 */ /* 0x000fe2000f8e0209 */
[----:B------:R-:W-:Y:S01]  /*1890*/  UMOV UR5, 0x40000040 ;  /* 0x4000004000057882 */ /* 0x000fe20000000000 */
[----:B------:R-:W-:-:S03]  /*18a0*/  UMOV UR7, 0x40000040 ;  /* 0x4000004000077882 */ /* 0x000fc60000000000 */
[----:B------:R-:W-:Y:S02]  /*18b0*/  UMOV UR4, UR10 ;  /* 0x0000000a00047c82 */ /* 0x000fe40008000000 */
[----:B------:R-:W-:Y:S02]  /*18c0*/  UMOV UR6, UR11 ;  /* 0x0000000b00067c82 */ /* 0x000fe40008000000 */
[----:B------:R-:W-:Y:S01]  /*18d0*/  HGMMA.64x192x16.F32.BF16 R24, gdesc[UR4], RZ, !UPT, gsb0 ;  /* 0x02e00000041879f0 */ /* 0x000fe2000c0018ff */
[----:B------:R-:W-:Y:S02]  /*18e0*/  UIADD3 UR4, UR10, 0x2, URZ ;  /* 0x000000020a047890 */ /* 0x000fe4000fffe03f */
[----:B------:R-:W-:Y:S01]  /*18f0*/  UIADD3 UR6, UR11, 0x2, URZ ;  /* 0x000000020b067890 */ /* 0x000fe2000fffe03f */
[----:B------:R-:W-:Y:S01]  /*1900*/  UMOV UR5, 0x40000040 ;  /* 0x4000004000057882 */ /* 0x000fe20000000000 */
[----:B------:R-:W-:Y:S01]  /*1910*/  UMOV UR7, 0x40000040 ;  /* 0x4000004000077882 */ /* 0x000fe20000000000 */
[----:B------:R-:W-:-:S02]  /*1920*/  WARPGROUP.DEPBAR.LE gsb0, 0x0 ;  /* 0x00008000000079c5 */ /* 0x000fc40000010000 */
[----:B------:R-:W-:-:S12]  /*1930*/  WARPGROUP.ARRIVE ;  /* 0x00000000000079c5 */ /* 0x000fd80000000000 */
[----:B------:R-:W-:Y:S01]  /*1940*/  HGMMA.64x192x16.F32.BF16 R24, gdesc[UR4], R24, gsb0 ;  /* 0x02e00000041879f0 */ /* 0x000fe20008001818 */
[----:B------:R-:W-:Y:S02]  /*1950*/  UIADD3 UR4, UR10, 0x4, URZ ;  /* 0x000000040a047890 */ /* 0x000fe4000fffe03f */
[----:B------:R-:W-:Y:S01]  /*1960*/  UIADD3 UR6, UR11, 0x4, URZ ;  /* 0x000000040b067890 */ /* 0x000fe2000fffe03f */
[----:B------:R-:W-:Y:S01]  /*1970*/  UMOV UR5, 0x40000040 ;  /* 0x4000004000057882 */ /* 0x000fe20000000000 */
[----:B------:R-:W-:Y:S01]  /*1980*/  UMOV UR7, 0x40000040 ;  /* 0x4000004000077882 */ /* 0x000fe20000000000 */
[----:B------:R-:W-:Y:S02]  /*1990*/  WARPGROUP.DEPBAR.LE gsb0, 0x0 ;  /* 0x00008000000079c5 */ /* 0x000fe40000010000 */
        /* <DEDUP_REMOVED lines=8> */
[----:B------:R-:W-:Y:S03]  /*1a20*/  HGMMA.64x192x16.F32.BF16 R24, gdesc[UR4], R24, gsb0 ;  /* 0x02e00000041879f0 */ /* 0x000fe60008001818 */
[----:B------:R-:W-:Y:S02]  /*1a30*/  WARPGROUP.DEPBAR.LE gsb0, 0x0 ;  /* 0x00008000000079c5 */ /* 0x000fe40000010000 */
[----:B------:R-:W-:Y:S05]  /*1a40*/  @!P2 BRA `(.L_x_21) ;  /* 0x000000040010a947 */ /* 0x000fea0003800000 */
[----:B------:R-:W-:Y:S01]  /*1a50*/  UIADD3 UR4, UR38, 0x1, URZ ;  /* 0x0000000126047890 */ /* 0x000fe2000fffe03f */
[----:B-12---:R-:W-:Y:S01]  /*1a60*/  IMAD.U32 R0, RZ, RZ, UR42 ;  /* 0x0000002aff007e24 */ /* 0x006fe2000f8e00ff */
[----:B------:R-:W-:Y:S02]  /*1a70*/  UMOV UR11, UR38 ;  /* 0x00000026000b7c82 */ /* 0x000fe40008000000 */
[----:B------:R-:W-:-:S04]  /*1a80*/  UISETP.NE.AND UP0, UPT, UR4, 0x7, UPT ;  /* 0x000000070400788c */ /* 0x000fc8000bf05270 */
[----:B------:R-:W-:Y:S02]  /*1a90*/  USEL UR5, URZ, 0x1, UP0 ;  /* 0x000000013f057887 */ /* 0x000fe40008000000 */
[----:B------:R-:W-:Y:S02]  /*1aa0*/  USEL UR10, UR4, URZ, UP0 ;  /* 0x0000003f040a7287 */ /* 0x000fe40008000000 */
[----:B------:R-:W-:-:S06]  /*1ab0*/  ULOP3.LUT UR5, UR39, UR5, URZ, 0x3c, !UPT ;  /* 0x0000000527057292 */ /* 0x000fcc000f8e3c3f */
[----:B------:R-:W-:-:S07]  /*1ac0*/  IMAD.U32 R5, RZ, RZ, UR5 ;  /* 0x00000005ff057e24 */ /* 0x000fce000f8e00ff */
.L_x_28:
[----:B-12---:R-:W-:Y:S05]  /*1ad0*/  @!P0 BRA `(.L_x_22) ;  /* 0x0000000000048947 */ /* 0x006fea0003800000 */
[----:B------:R-:W-:Y:S01]  /*1ae0*/  BPT.TRAP 0x1 ;  /* 0x000000040000795c */ /* 0x000fe20000300000 */
.L_x_22:
[----:B------:R-:W-:Y:S01]  /*1af0*/  ULEA UR4, UR10, UR41, 0x3 ;  /* 0x000000290a047291 */ /* 0x000fe2000f8e183f */
[----:B------:R-:W-:-:S08]  /*1b00*/  SHF.L.U32 R3, R5, 0x1f, RZ ;  /* 0x0000001f05037819 */ /* 0x000fd000000006ff */
[----:B------:R1:W2:Y:S01]  /*1b10*/  SYNCS.PHASECHK.TRANS64.TRYWAIT P1, [UR4], R3 ;  /* 0x00000003ff0075a7 */ /* 0x0002a20008020144 */
[----:B------:R-:W-:Y:S05]  /*1b20*/  @!P0 BRA `(.L_x_23) ;  /* 0x0000000000048947 */ /* 0x000fea0003800000 */
[----:B------:R-:W-:Y:S01]  /*1b30*/  BPT.TRAP 0x1 ;  /* 0x000000040000795c */ /* 0x000fe20000300000 */
.L_x_23:
[----:B--2---:R-:W-:Y:S05]  /*1b40*/  @P1 BRA `(.L_x_24) ;  /* 0x0000000000081947 */ /* 0x004fea0003800000 */
[----:B------:R-:W2:Y:S02]  /*1b50*/  SYNCS.PHASECHK.TRANS64.TRYWAIT P1, [UR4], R3 ;  /* 0x00000003ff0075a7 */ /* 0x000ea40008020144 */
[----:B--2---:R-:W-:Y:S05]  /*1b60*/  @!P1 BRA `(.L_x_25) ;  /* 0x0000007c00189947 */ /* 0x004fea0003800000 */
.L_x_24:
[----:B------:R-:W-:Y:S01]  /*1b70*/  ULEA UR12, UR10, UR8, 0x9 ;  /* 0x000000080a0c7291 */ /* 0x000fe2000f8e483f */
[----:B------:R-:W-:Y:S01]  /*1b80*/  WARPGROUP.ARRIVE ;  /* 0x00000000000079c5 */ /* 0x000fe20000000000 */
[----:B------:R-:W-:Y:S01]  /*1b90*/  UIMAD UR13, UR10, 0x600, UR9 ;  /* 0x000006000a0d78a4 */ /* 0x000fe2000f8e0209 */
[----:B------:R-:W-:Y:S01]  /*1ba0*/  UMOV UR5, 0x40000040 ;  /* 0x4000004000057882 */ /* 0x000fe20000000000 */
[----:B------:R-:W-:-:S03]  /*1bb0*/  UMOV UR7, 0x40000040 ;  /* 0x4000004000077882 */ /* 0x000fc60000000000 */
[----:B------:R-:W-:Y:S02]  /*1bc0*/  UMOV UR4, UR12 ;  /* 0x0000000c00047c82 */ /* 0x000fe40008000000 */
[----:B------:R-:W-:Y:S02]  /*1bd0*/  UMOV UR6, UR13 ;  /* 0x0000000d00067c82 */ /* 0x000fe40008000000 */
[----:B------:R-:W-:Y:S01]  /*1be0*/  HGMMA.64x192x16.F32.BF16 R24, gdesc[UR4], R24, gsb0 ;  /* 0x02e00000041879f0 */ /* 0x000fe20008001818 */
        /* <DEDUP_REMOVED lines=23> */
[----:B------:R-:W-:Y:S01]  /*1d60*/  BPT.TRAP 0x1 ;  /* 0x000000040000795c */ /* 0x000fe20000300000 */
.L_x_26:
[----:B------:R-:W-:Y:S01]  /*1d70*/  ULEA UR4, UR11, UR41, 0x3 ;  /* 0x000000290b047291 */ /* 0x000fe2000f8e183f */
[----:B------:R-:W-:-:S03]  /*1d80*/  ISETP.GT.U32.AND P1, PT, R23, 0x1, PT ;  /* 0x000000011700780c */ /* 0x000fc60003f24070 */
[----:B------:R-:W-:-:S04]  /*1d90*/  UIADD3 UR4, UR4, 0x38, URZ ;  /* 0x0000003804047890 */ /* 0x000fc8000fffe03f */
[----:B------:R-:W-:-:S09]  /*1da0*/  UPRMT UR4, URZ, 0x654, UR4 ;  /* 0x000006543f047896 */ /* 0x000fd20008000004 */
[----:B------:R-:W-:Y:S01]  /*1db0*/  SYNCS.ARRIVE.TRANS64.RED.A1T0 RZ, [UR4], RZ ;  /* 0x000000ffffff79a7 */ /* 0x000fe20008100404 */
[----:B------:R-:W-:Y:S05]  /*1dc0*/  @P1 BRA `(.L_x_27) ;  /* 0x0000000000041947 */ /* 0x000fea0003800000 */
[----:B------:R-:W-:Y:S01]  /*1dd0*/  BPT.TRAP 0x1 ;  /* 0x000000040000795c */ /* 0x000fe20000300000 */
.L_x_27:
[----:B------:R-:W-:Y:S01]  /*1de0*/  UIADD3 UR10, UR10, 0x1, URZ ;  /* 0x000000010a0a7890 */ /* 0x000fe2000fffe03f */
[C---:B------:R-:W-:Y:S01]  /*1df0*/  ISETP.GT.AND P1, PT, R0.reuse, 0x1, PT ;  /* 0x000000010000780c */ /* 0x040fe20003f24270 */
[----:B------:R-:W-:Y:S01]  /*1e00*/  UIADD3 UR11, UR11, 0x1, URZ ;  /* 0x000000010b0b7890 */ /* 0x000fe2000fffe03f */
[----:B------:R-:W-:Y:S01]  /*1e10*/  VIADD R0, R0, 0xffffffff ;  /* 0xffffffff00007836 */ /* 0x000fe20000000000 */
[----:B------:R-:W-:Y:S02]  /*1e20*/  UISETP.NE.AND UP0, UPT, UR10, 0x7, UPT ;  /* 0x000000070a00788c */ /* 0x000fe4000bf05270 */
[----:B------:R-:W-:Y:S02]  /*1e30*/  UISETP.NE.AND UP1, UPT, UR11, 0x7, UPT ;  /* 0x000000070b00788c */ /* 0x000fe4000bf25270 */
[----:B------:R-:W-:Y:S02]  /*1e40*/  USEL UR4, URZ, 0x1, UP0 ;  /* 0x000000013f047887 */ /* 0x000fe40008000000 */
[----:B------:R-:W-:-:S02]  /*1e50*/  USEL UR10, UR10, URZ, UP0 ;  /* 0x0000003f0a0a7287 */ /* 0x000fc40008000000 */
[----:B------:R-:W-:Y:S02]  /*1e60*/  USEL UR11, UR11, URZ, UP1 ;  /* 0x0000003f0b0b7287 */ /* 0x000fe40008800000 */
[----:B------:R-:W-:Y:S01]  /*1e70*/  LOP3.LUT R5, R5, UR4, RZ, 0x3c, !PT ;  /* 0x0000000405057c12 */ /* 0x000fe2000f8e3cff */
[----:B------:R-:W-:Y:S09]  /*1e80*/  @P1 BRA `(.L_x_28) ;  /* 0xfffffffc00101947 */ /* 0x000ff2000383ffff */
.L_x_21:
[----:B-12---:R-:W1:Y:S01]  /*1e90*/  LDC R0, c[0x0][0x28c] ;  /* 0x0000a300ff007b82 */ /* 0x006e620000000800 */
[----:B------:R-:W-:-:S04]  /*1ea0*/  IMAD.U32 R3, RZ, RZ, UR47 ;  /* 0x0000002fff037e24 */ /* 0x000fc8000f8e00ff */
[----:B------:R2:W-:Y:S01]  /*1eb0*/  SYNCS.ARRIVE.TRANS64.A1T0 RZ, [R3+UR46], RZ ;  /* 0x000000ff03ff79a7 */ /* 0x0005e2000810002e */
[----:B-1----:R-:W-:-:S13]  /*1ec0*/  ISETP.GE.AND P1, PT, R0, 0x1, PT ;  /* 0x000000010000780c */ /* 0x002fda0003f26270 */
[----:B--2---:R-:W-:Y:S05]  /*1ed0*/  @!P1 BRA `(.L_x_29) ;  /* 0x00000000003c9947 */ /* 0x004fea0003800000 */
[----:B------:R-:W-:Y:S05]  /*1ee0*/  @!P0 BRA `(.L_x_30) ;  /* 0x0000000000048947 */ /* 0x000fea0003800000 */
[----:B------:R-:W-:Y:S01]  /*1ef0*/  BPT.TRAP 0x1 ;  /* 0x000000040000795c */ /* 0x000fe20000300000 */
.L_x_30:
[----:B------:R-:W-:Y:S01]  /*1f00*/  UIADD3 UR6, UR38, UR42, URZ ;  /* 0x0000002a26067290 */ /* 0x000fe2000fffe03f */
[----:B------:R-:W-:-:S03]  /*1f10*/  ISETP.GT.U32.AND P0, PT, R23, 0x1, PT ;  /* 0x000000011700780c */ /* 0x000fc60003f04070 */
[----:B------:R-:W-:-:S04]  /*1f20*/  UIMAD.WIDE.U32 UR4, UR6, 0x24924925, URZ ;  /* 0x24924925060478a5 */ /* 0x000fc8000f8e003f */
[----:B------:R-:W-:-:S04]  /*1f30*/  UIADD3 UR4, UR6, -UR5, URZ ;  /* 0x8000000506047290 */ /* 0x000fc8000fffe03f */
[----:B------:R-:W-:-:S04]  /*1f40*/  ULEA.HI UR4, UR4, UR5, URZ, 0x1f ;  /* 0x0000000504047291 */ /* 0x000fc8000f8ff83f */
[----:B------:R-:W-:-:S04]  /*1f50*/  USHF.R.U32.HI UR4, URZ, 0x2, UR4 ;  /* 0x000000023f047899 */ /* 0x000fc80008011604 */
[----:B------:R-:W-:-:S04]  /*1f60*/  UIMAD UR4, UR4, -0x7, UR6 ;  /* 0xfffffff9040478a4 */ /* 0x000fc8000f8e0206 */
[----:B------:R-:W-:-:S04]  /*1f70*/  ULEA UR4, UR4, UR41, 0x3 ;  /* 0x0000002904047291 */ /* 0x000fc8000f8e183f */
[----:B------:R-:W-:-:S04]  /*1f80*/  UIADD3 UR4, UR4, 0x38, URZ ;  /* 0x0000003804047890 */ /* 0x000fc8000fffe03f */
[----:B------:R-:W-:-:S09]  /*1f90*/  UPRMT UR4, URZ, 0x654, UR4 ;  /* 0x000006543f047896 */ /* 0x000fd20008000004 */
[----:B------:R-:W-:Y:S01]  /*1fa0*/  SYNCS.ARRIVE.TRANS64.RED.A1T0 RZ, [UR4], RZ ;  /* 0x000000ffffff79a7 */ /* 0x000fe20008100404 */
[----:B------:R-:W-:Y:S05]  /*1fb0*/  @P0 BRA `(.L_x_29) ;  /* 0x0000000000040947 */ /* 0x000fea0003800000 */
[----:B------:R-:W-:Y:S01]  /*1fc0*/  BPT.TRAP 0x1 ;  /* 0x000000040000795c */ /* 0x000fe20000300000 */
.L_x_29:
[----:B------:R-:W-:Y:S01]  /*1fd0*/  SHF.L.U32 R0, R134, 0x1f, RZ ;  /* 0x0000001f86007819 */ /* 0x000fe200000006ff */
[----:B------:R-:W-:Y:S01]  /*1fe0*/  UIADD3 UR38, UR38, UR45, URZ ;  /* 0x0000002d26267290 */ /* 0x000fe2000fffe03f */
[----:B------:R-:W-:Y:S01]  /*1ff0*/  SHF.R.S32.HI R15, RZ, 0x1f, R19 ;  /* 0x0000001fff0f7819 */ /* 0x000fe20000011413 */
[----:B------:R-:W-:Y:S01]  /*2000*/  UISETP.GE.U32.AND UP1, UPT, UR45, 0x7, UPT ;  /* 0x000000072d00788c */ /* 0x000fe2000bf26070 */
[----:B------:R-:W1:Y:S01]  /*2010*/  SYNCS.PHASECHK.TRANS64.TRYWAIT P0, [UR43+0x8], R0 ;  /* 0x00000800ff0075a7 */ /* 0x000e62000800016b */
[----:B------:R-:W-:Y:S02]  /*2020*/  UISETP.GT.U32.AND UP0, UPT, UR38, 0x6, UPT ;  /* 0x000000062600788c */ /* 0x000fe4000bf04070 */
[----:B------:R-:W-:Y:S02]  /*2030*/  UIMAD.WIDE.U32 UR4, UR38, 0x24924925, URZ ;  /* 0x24924925260478a5 */ /* 0x000fe4000f8e003f */
[----:B------:R-:W-:Y:S02]  /*2040*/  UISETP.LT.U32.AND UP0, UPT, UR45, 0x7, UP0 ;  /* 0x000000072d00788c */ /* 0x000fe40008701070 */
[----:B------:R-:W-:-:S02]  /*2050*/  UIADD3 UR4, UR38, -UR5, URZ ;  /* 0x8000000526047290 */ /* 0x000fc4000fffe03f */
[----:B------:R-:W-:Y:S02]  /*2060*/  USEL UR6, URZ, 0x1, !UP0 ;  /* 0x000000013f067887 */ /* 0x000fe4000c000000 */
[----:B------:R-:W-:Y:S02]  /*2070*/  ULEA.HI UR4, UR4, UR5, URZ, 0x1f ;  /* 0x0000000504047291 */ /* 0x000fe4000f8ff83f */
[----:B------:R-:W-:Y:S02]  /*2080*/  ULOP3.LUT UR39, UR39, UR6, URZ, 0x3c, !UPT ;  /* 0x0000000627277292 */ /* 0x000fe4000f8e3c3f */
[----:B------:R-:W-:-:S04]  /*2090*/  USHF.R.U32.HI UR4, URZ, 0x2, UR4 ;  /* 0x000000023f047899 */ /* 0x000fc80008011604 */
[----:B------:R-:W-:Y:S02]  /*20a0*/  @UP1 ULOP3.LUT UR39, UR39, 0x1, UR4, 0x78, !UPT ;  /* 0x0000000127271892 */ /* 0x000fe4000f8e7804 */
[----:B------:R-:W-:Y:S01]  /*20b0*/  UIMAD UR38, UR4, -0x7, UR38 ;  /* 0xfffffff9042678a4 */ /* 0x000fe2000f8e0226 */
[----:B-1----:R-:W-:Y:S11]  /*20c0*/  @!P0 BRA `(.L_x_31) ;  /* 0x0000007400d88947 */ /* 0x002ff60003800000 */
.L_x_252:
[----:B------:R-:W-:Y:S01]  /*20d0*/  IMAD.SHL.U32 R7, R22, 0x40, RZ ;  /* 0x0000004016077824 */ /* 0x000fe200078e00ff */
[----:B------:R-:W-:Y:S01]  /*20e0*/  ULDC UR6, c[0x0][0x284] ;  /* 0x0000a10000067ab9 */ /* 0x000fe20000000800 */
[----:B------:R-:W-:Y:S01]  /*20f0*/  IMAD R8, R18, 0xc0, RZ ;  /* 0x000000c012087824 */ /* 0x000fe200078e02ff */
[----:B------:R-:W-:Y:S01]  /*2100*/  ULDC.64 UR4, c[0x0][0x5d0] ;  /* 0x0001740000047ab9 */ /* 0x000fe20000000a00 */
[----:B------:R-:W-:Y:S01]  /*2110*/  IMAD.WIDE R136, R22, 0x40, R122 ;  /* 0x0000004016887825 */ /* 0x000fe200078e027a */
[----:B------:R-:W-:Y:S01]  /*2120*/  ISETP.GE.AND P0, PT, R7, UR6, PT ;  /* 0x0000000607007c0c */ /* 0x000fe2000bf06270 */
[----:B------:R-:W-:Y:S01]  /*2130*/  ULDC UR6, c[0x0][0x288] ;  /* 0x0000a20000067ab9 */ /* 0x000fe20000000800 */
[----:B------:R-:W-:Y:S01]  /*2140*/  SHF.R.S32.HI R9, RZ, 0x1f, R8 ;  /* 0x0000001fff097819 */ /* 0x000fe20000011408 */
[----:B-1----:R-:W-:Y:S01]  /*2150*/  IMAD R0, R15, UR4, RZ ;  /* 0x000000040f007c24 */ /* 0x002fe2000f8e02ff */
[----:B------:R-:W-:Y:S01]  /*2160*/  ISETP.GE.OR P0, PT, R8, UR6, P0 ;  /* 0x0000000608007c0c */ /* 0x000fe20008706670 */
[----:B------:R-:W-:-:S04]  /*2170*/  IMAD.WIDE.U32 R4, R19, UR4, R124 ;  /* 0x0000000413047c25 */ /* 0x000fc8000f8e007c */
[----:B------:R-:W-:Y:S01]  /*2180*/  IMAD R3, R19, UR5, R0 ;  /* 0x0000000513037c24 */ /* 0x000fe2000f8e0200 */
[----:B------:R-:W-:Y:S01]  /*2190*/  IADD3 R4, P1, R8, R4, RZ ;  /* 0x0000000408047210 */ /* 0x000fe20007f3e0ff */
[----:B------:R-:W-:Y:S02]  /*21a0*/  ULDC.64 UR4, c[0x0][0x5c8] ;  /* 0x0001720000047ab9 */ /* 0x000fe40000000a00 */
[----:B0-----:R-:W-:Y:S01]  /*21b0*/  IMAD R11, R137, UR4, RZ ;  /* 0x00000004890b7c24 */ /* 0x001fe2000f8e02ff */
[----:B------:R-:W-:-:S03]  /*21c0*/  IADD3.X R5, R9, R5, R3, P1, !PT ;  /* 0x0000000509057210 */ /* 0x000fc60000ffe403 */
[C---:B------:R-:W-:Y:S02]  /*21d0*/  IMAD R11, R136.reuse, UR5, R11 ;  /* 0x00000005880b7c24 */ /* 0x040fe4000f8e020b */
[----:B------:R-:W-:Y:S01]  /*21e0*/  IMAD.WIDE.U32 R138, R136, UR4, R4 ;  /* 0x00000004888a7c25 */ /* 0x000fe2000f8e0004 */
[----:B------:R-:W-:Y:S06]  /*21f0*/  @P0 BRA `(.L_x_32) ;  /* 0x0000005c00580947 */ /* 0x000fec0003800000 */
[----:B-----5:R-:W-:Y:S01]  /*2200*/  FSETP.NEU.AND P0, PT, R121, RZ, PT ;  /* 0x000000ff7900720b */ /* 0x020fe20003f0d000 */
[----:B------:R-:W-:Y:S01]  /*2210*/  IMAD.IADD R3, R129, 0x1, -R8 ;  /* 0x0000000181037824 */ /* 0x000fe200078e0a08 */
[----:B------:R-:W-:Y:S01]  /*2220*/  BSSY B0, `(.L_x_32) ;  /* 0x00005d3000007945 */ /* 0x000fe20003800000 */
[----:B------:R-:W-:Y:S02]  /*2230*/  IMAD.IADD R0, R132, 0x1, -R7 ;  /* 0x0000000184007824 */ /* 0x000fe400078e0a07 */
[----:B------:R-:W-:Y:S01]  /*2240*/  IMAD.IADD R143, R139, 0x1, R11 ;  /* 0x000000018b8f7824 */ /* 0x000fe200078e020b */
[----:B------:R-:W-:-:S04]  /*2250*/  ISETP.GT.AND P2, PT, R3, RZ, PT ;  /* 0x000000ff0300720c */ /* 0x000fc80003f44270 */
[----:B------:R-:W-:-:S03]  /*2260*/  ISETP.GT.AND P1, PT, R0, RZ, P2 ;  /* 0x000000ff0000720c */ /* 0x000fc60001724270 */
[----:B------:R-:W-:Y:S10]  /*2270*/  @!P0 BRA `(.L_x_33) ;  /* 0x00000040005c8947 */ /* 0x000ff40003800000 */
[----:B------:R-:W0:Y:S01]  /*2280*/  LDC.64 R10, c[0x0][0x5b8] ;  /* 0x00016e00ff0a7b82 */ /* 0x000e220000000a00 */
[----:B------:R-:W-:-:S07]  /*2290*/  ULDC.64 UR4, c[0x0][0x5c0] ;  /* 0x0001700000047ab9 */ /* 0x000fce0000000a00 */
[----:B------:R-:W1:Y:S08]  /*22a0*/  LDC.64 R140, c[0x0][0x5b0] ;  /* 0x00016c00ff8c7b82 */ /* 0x000e700000000a00 */
[----:B------:R-:W2:Y:S01]  /*22b0*/  LDC.64 R12, c[0x0][0x5a8] ;  /* 0x00016a00ff0c7b82 */ /* 0x000ea20000000a00 */
[-C--:B0-----:R-:W-:Y:S02]  /*22c0*/  IMAD R6, R15, R10.reuse, RZ ;  /* 0x0000000a0f067224 */ /* 0x081fe400078e02ff */
[----:B------:R-:W-:-:S04]  /*22d0*/  IMAD.WIDE.U32 R4, R19, R10, R124 ;  /* 0x0000000a13047225 */ /* 0x000fc800078e007c */
[----:B------:R-:W-:Y:S01]  /*22e0*/  IMAD R135, R19, R11, R6 ;  /* 0x0000000b13877224 */ /* 0x000fe200078e0206 */
[----:B------:R-:W-:Y:S01]  /*22f0*/  IADD3 R14, P0, R8, R4, RZ ;  /* 0x00000004080e7210 */ /* 0x000fe20007f1e0ff */
[----:B-1----:R-:W-:-:S03]  /*2300*/  IMAD R4, R137, R140, RZ ;  /* 0x0000008c89047224 */ /* 0x002fc600078e02ff */
[----:B------:R-:W-:Y:S01]  /*2310*/  IADD3.X R15, R9, R5, R135, P0, !PT ;  /* 0x00000005090f7210 */ /* 0x000fe200007fe487 */
[C---:B------:R-:W-:Y:S02]  /*2320*/  IMAD R139, R136.reuse, R141, R4 ;  /* 0x0000008d888b7224 */ /* 0x040fe400078e0204 */
[----:B------:R-:W-:-:S04]  /*2330*/  IMAD.WIDE.U32 R4, R136, R140, R14 ;  /* 0x0000008c88047225 */ /* 0x000fc800078e000e */
[----:B------:R-:W-:Y:S01]  /*2340*/  IMAD.IADD R5, R5, 0x1, R139 ;  /* 0x0000000105057824 */ /* 0x000fe200078e028b */
[----:B--2---:R-:W-:-:S04]  /*2350*/  LEA R6, P0, R4, R12, 0x1 ;  /* 0x0000000c04067211 */ /* 0x004fc800078008ff */
[----:B------:R-:W-:-:S05]  /*2360*/  LEA.HI.X R7, R4, R13, R5, 0x1, P0 ;  /* 0x0000000d04077211 */ /* 0x000fca00000f0c05 */
[----:B------:R0:W2:Y:S01]  /*2370*/  @P1 LDG.E.LTC128B.U16 R11, desc[UR36][R6.64] ;  /* 0x00000024060b1981 */ /* 0x0000a2000c1e1520 */
[----:B------:R-:W-:Y:S01]  /*2380*/  IMAD.WIDE.U32 R4, R136, R140, R8 ;  /* 0x0000008c88047225 */ /* 0x000fe200078e0008 */
[----:B------:R-:W-:Y:S02]  /*2390*/  BSSY B1, `(.L_x_34) ;  /* 0x0000014000017945 */ /* 0x000fe40003800000 */
[----:B------:R-:W-:-:S04]  /*23a0*/  IADD3 R20, P0, R124, R4, RZ ;  /* 0x000000047c147210 */ /* 0x000fc80007f1e0ff */
[----:B------:R-:W-:-:S03]  /*23b0*/  IADD3.X R21, R125, R139, R5, P0, !PT ;  /* 0x0000008b7d157210 */ /* 0x000fc600007fe405 */
[----:B------:R-:W-:-:S04]  /*23c0*/  IMAD.WIDE.U32 R20, R19, R10, R20 ;  /* 0x0000000a13147225 */ /* 0x000fc800078e0014 */
[----:B0-----:R-:W-:Y:S01]  /*23d0*/  IMAD.IADD R7, R135, 0x1, R21 ;  /* 0x0000000187077824 */ /* 0x001fe200078e0215 */
[----:B------:R-:W-:Y:S02]  /*23e0*/  LEA R6, P4, R20, R12, 0x1 ;  /* 0x0000000c14067211 */ /* 0x000fe400078808ff */
[----:B------:R-:W-:Y:S02]  /*23f0*/  SHF.L.U64.HI R21, R140, 0x3, R141 ;  /* 0x000000038c157819 */ /* 0x000fe4000001028d */
[----:B------:R-:W-:Y:S01]  /*2400*/  LEA.HI.X R7, R20, R13, R7, 0x1, P4 ;  /* 0x0000000d14077211 */ /* 0x000fe200020f0c07 */
[----:B------:R-:W-:Y:S02]  /*2410*/  IMAD.SHL.U32 R20, R140, 0x8, RZ ;  /* 0x000000088c147824 */ /* 0x000fe400078e00ff */
[----:B--2---:R-:W-:-:S04]  /*2420*/  IMAD.U32 R4, R11, 0x10000, RZ ;  /* 0x000100000b047824 */ /* 0x004fc800078e00ff */
[----:B------:R-:W-:Y:S01]  /*2430*/  FMUL R5, R4, R121 ;  /* 0x0000007904057220 */ /* 0x000fe20000400000 */
[----:B------:R-:W-:-:S03]  /*2440*/  LEA R4, P0, R138, UR4, 0x1 ;  /* 0x000000048a047c11 */ /* 0x000fc6000f8008ff */
[----:B------:R-:W-:Y:S01]  /*2450*/  FFMA R24, R24, R120, R5 ;  /* 0x0000007818187223 */ /* 0x000fe20000000005 */
[----:B------:R-:W-:Y:S02]  /*2460*/  LEA.HI.X R5, R138, UR5, R143, 0x1, P0 ;  /* 0x000000058a057c11 */ /* 0x000fe400080f0c8f */
[----:B------:R-:W-:Y:S02]  /*2470*/  ISETP.GT.AND P0, PT, R3, 0x1, PT ;  /* 0x000000010300780c */ /* 0x000fe40003f04270 */
[----:B------:R-:W-:Y:S02]  /*2480*/  F2FP.BF16.F32.PACK_AB R24, RZ, R24 ;  /* 0x00000018ff18723e */ /* 0x000fe400000010ff */
[----:B------:R-:W-:-:S03]  /*2490*/  ISETP.GT.AND P3, PT, R0, RZ, P0 ;  /* 0x000000ff0000720c */ /* 0x000fc60000764270 */
[----:B------:R0:W-:Y:S10]  /*24a0*/  @P1 STG.E.U16 desc[UR36][R4.64], R24 ;  /* 0x0000001804001986 */ /* 0x0001f4000c101524 */
[----:B------:R-:W-:Y:S05]  /*24b0*/  @!P3 BRA `(.L_x_35) ;  /* 0x000000000004b947 */ /* 0x000fea0003800000 */
[----:B------:R1:W5:Y:S02]  /*24c0*/  LDG.E.LTC128B.U16 R11, desc[UR36][R6.64+0x2] ;  /* 0x00000224060b7981 */ /* 0x000364000c1e1520 */
.L_x_35:
[----:B------:R-:W-:Y:S05]  /*24d0*/  BSYNC B1 ;  /* 0x0000000000017941 */ /* 0x000fea0003800000 */
.L_x_34:
[----:B-----5:R-:W-:Y:S01]  /*24e0*/  IMAD.U32 R18, R11, 0x10000, RZ ;  /* 0x000100000b127824 */ /* 0x020fe200078e00ff */
[----:B------:R-:W-:Y:S01]  /*24f0*/  ISETP.GT.AND P2, PT, R0, 0x8, P2 ;  /* 0x000000080000780c */ /* 0x000fe20001744270 */
[----:B------:R-:W-:-:S04]  /*2500*/  IMAD.WIDE.U32 R20, R136, R140, R20 ;  /* 0x0000008c88147225 */ /* 0x000fc800078e0014 */
[----:B------:R-:W-:Y:S01]  /*2510*/  FMUL R18, R18, R121 ;  /* 0x0000007912127220 */ /* 0x000fe20000400000 */
[----:B------:R-:W-:Y:S01]  /*2520*/  IMAD.IADD R139, R139, 0x1, R21 ;  /* 0x000000018b8b7824 */ /* 0x000fe200078e0215 */
[----:B------:R-:W-:Y:S02]  /*2530*/  IADD3 R21, P1, R14, R20, RZ ;  /* 0x000000140e157210 */ /* 0x000fe40007f3e0ff */
[----:B------:R-:W-:-:S03]  /*2540*/  FFMA R18, R25, R120, R18 ;  /* 0x0000007819127223 */ /* 0x000fc60000000012 */
[----:B------:R-:W-:Y:S01]  /*2550*/  IMAD.X R22, R139, 0x1, R15, P1 ;  /* 0x000000018b167824 */ /* 0x000fe200008e060f */
[C---:B------:R-:W-:Y:S02]  /*2560*/  LEA R14, P1, R21.reuse, R12, 0x1 ;  /* 0x0000000c150e7211 */ /* 0x040fe400078208ff */
[----:B------:R-:W-:Y:S02]  /*2570*/  F2FP.BF16.F32.PACK_AB R18, RZ, R18 ;  /* 0x00000012ff12723e */ /* 0x000fe400000010ff */
[--C-:B------:R-:W-:Y:S02]  /*2580*/  LEA.HI.X R15, R21, R13, R22.reuse, 0x1, P1 ;  /* 0x0000000d150f7211 */ /* 0x100fe400008f0c16 */
[----:B------:R-:W-:Y:S02]  /*2590*/  PRMT R22, R18, 0x7610, R22 ;  /* 0x0000761012167816 */ /* 0x000fe40000000016 */
[----:B------:R-:W-:-:S03]  /*25a0*/  PRMT R21, R11, 0x7610, R21 ;  /* 0x000076100b157816 */ /* 0x000fc60000000015 */
[----:B------:R2:W-:Y:S04]  /*25b0*/  @P3 STG.E.U16 desc[UR36][R4.64+0x2], R22 ;  /* 0x0000021604003986 */ /* 0x0005e8000c101524 */
[----:B------:R-:W3:Y:S01]  /*25c0*/  @P2 LDG.E.LTC128B.U16 R21, desc[UR36][R14.64] ;  /* 0x000000240e152981 */ /* 0x000ee2000c1e1520 */
[----:B------:R-:W-:Y:S01]  /*25d0*/  IADD3 R8, P1, P3, R124, R20, R8 ;  /* 0x000000147c087210 */ /* 0x000fe20007b3e008 */
[----:B------:R-:W-:Y:S01]  /*25e0*/  BSSY B1, `(.L_x_36) ;  /* 0x0000011000017945 */ /* 0x000fe20003800000 */
[----:B------:R-:W-:Y:S02]  /*25f0*/  SHF.L.U64.HI R25, R128, 0x1, R127 ;  /* 0x0000000180197819 */ /* 0x000fe4000001027f */
[----:B------:R-:W-:Y:S02]  /*2600*/  IADD3.X R9, R125, R139, R9, P1, P3 ;  /* 0x0000008b7d097210 */ /* 0x000fe40000fe6409 */
[----:B------:R-:W-:Y:S01]  /*2610*/  ISETP.GT.AND P0, PT, R0, 0x8, P0 ;  /* 0x000000080000780c */ /* 0x000fe20000704270 */
[----:B---3--:R-:W-:-:S04]  /*2620*/  IMAD.U32 R18, R21, 0x10000, RZ ;  /* 0x0001000015127824 */ /* 0x008fc800078e00ff */
[----:B------:R-:W-:Y:S01]  /*2630*/  FMUL R11, R18, R121 ;  /* 0x00000079120b7220 */ /* 0x000fe20000400000 */
[----:B------:R-:W-:Y:S01]  /*2640*/  IMAD.WIDE.U32 R18, R19, R10, R8 ;  /* 0x0000000a13127225 */ /* 0x000fe200078e0008 */
[----:B------:R-:W-:-:S03]  /*2650*/  LEA R10, P1, R128, R4, 0x1 ;  /* 0x00000004800a7211 */ /* 0x000fc600078208ff */
[----:B------:R-:W-:Y:S01]  /*2660*/  FFMA R11, R26, R120, R11 ;  /* 0x000000781a0b7223 */ /* 0x000fe2000000000b */
[----:B------:R-:W-:Y:S01]  /*2670*/  IMAD.IADD R9, R135, 0x1, R19 ;  /* 0x0000000187097824 */ /* 0x000fe200078e0213 */
[----:B------:R-:W-:-:S03]  /*2680*/  LEA R8, P3, R18, R12, 0x1 ;  /* 0x0000000c12087211 */ /* 0x000fc600078608ff */
[----:B------:R-:W-:Y:S01]  /*2690*/  F2FP.BF16.F32.PACK_AB R12, RZ, R11 ;  /* 0x0000000bff0c723e */ /* 0x000fe200000010ff */
[----:B------:R-:W-:Y:S01]  /*26a0*/  IMAD.X R11, R25, 0x1, R5, P1 ;  /* 0x00000001190b7824 */ /* 0x000fe200008e0605 */
[----:B------:R-:W-:-:S04]  /*26b0*/  LEA.HI.X R9, R18, R13, R9, 0x1, P3 ;  /* 0x0000000d12097211 */ /* 0x000fc800018f0c09 */
[----:B------:R2:W-:Y:S01]  /*26c0*/  @P2 STG.E.U16 desc[UR36][R10.64], R12 ;  /* 0x0000000c0a002986 */ /* 0x0005e2000c101524 */
[----:B------:R-:W-:Y:S05]  /*26d0*/  @!P0 BRA `(.L_x_37) ;  /* 0x0000000000048947 */ /* 0x000fea0003800000 */
[----:B------:R3:W5:Y:S02]  /*26e0*/  LDG.E.LTC128B.U16 R21, desc[UR36][R8.64+0x2] ;  /* 0x0000022408157981 */ /* 0x000764000c1e1520 */
.L_x_37:
[----:B------:R-:W-:Y:S05]  /*26f0*/  BSYNC B1 ;  /* 0x0000000000017941 */ /* 0x000fea0003800000 */
.L_x_36:
[----:B--2--5:R-:W-:Y:S01]  /*2700*/  IMAD.U32 R12, R21, 0x10000, RZ ;  /* 0x00010000150c7824 */ /* 0x024fe200078e00ff */
[----:B------:R-:W-:Y:S01]  /*2710*/  ISETP.GT.AND P1, PT, R3, 0x8, PT ;  /* 0x000000080300780c */ /* 0x000fe20003f24270 */
[----:B------:R-:W-:Y:S02]  /*2720*/  BSSY B1, `(.L_x_38) ;  /* 0x0000008000017945 */ /* 0x000fe40003800000 */
[----:B------:R-:W-:Y:S01]  /*2730*/  FMUL R12, R12, R121 ;  /* 0x000000790c0c7220 */ /* 0x000fe20000400000 */
[----:B------:R-:W-:-:S03]  /*2740*/  ISETP.GT.AND P2, PT, R0, RZ, P1 ;  /* 0x000000ff0000720c */ /* 0x000fc60000f44270 */
[----:B------:R-:W-:-:S05]  /*2750*/  FFMA R12, R27, R120, R12 ;  /* 0x000000781b0c7223 */ /* 0x000fca000000000c */
[----:B------:R-:W-:-:S05]  /*2760*/  F2FP.BF16.F32.PACK_AB R12, RZ, R12 ;  /* 0x0000000cff0c723e */ /* 0x000fca00000010ff */
[----:B------:R2:W-:Y:S01]  /*2770*/  @P0 STG.E.U16 desc[UR36][R10.64+0x2], R12 ;  /* 0x0000020c0a000986 */ /* 0x0005e2000c101524 */
[----:B------:R-:W-:Y:S05]  /*2780*/  @!P2 BRA `(.L_x_39) ;  /* 0x000000000004a947 */ /* 0x000fea0003800000 */
[----:B------:R4:W5:Y:S02]  /*2790*/  LDG.E.LTC128B.U16 R21, desc[UR36][R6.64+0x10] ;  /* 0x0000102406157981 */ /* 0x000964000c1e1520 */
.L_x_39:
[----:B------:R-:W-:Y:S05]  /*27a0*/  BSYNC B1 ;  /* 0x0000000000017941 */ /* 0x000fea0003800000 */
.L_x_38:
        /* <DEDUP_REMOVED lines=10> */
.L_x_41:
[----:B------:R-:W-:Y:S05]  /*2850*/  BSYNC B1 ;  /* 0x0000000000017941 */ /* 0x000fea0003800000 */
.L_x_40:
[----:B-----5:R-:W-:Y:S01]  /*2860*/  IMAD.U32 R12, R21, 0x10000, RZ ;  /* 0x00010000150c7824 */ /* 0x020fe200078e00ff */
[----:B------:R-:W-:Y:S01]  /*2870*/  ISETP.GT.AND P1, PT, R0, 0x8, P1 ;  /* 0x000000080000780c */ /* 0x000fe20000f24270 */
[----:B------:R-:W-:Y:S02]  /*2880*/  BSSY B1, `(.L_x_42) ;  /* 0x0000007000017945 */ /* 0x000fe40003800000 */
[----:B------:R-:W-:-:S04]  /*2890*/  FMUL R12, R12, R121 ;  /* 0x000000790c0c7220 */ /* 0x000fc80000400000 */
[----:B------:R-:W-:-:S05]  /*28a0*/  FFMA R12, R29, R120, R12 ;  /* 0x000000781d0c7223 */ /* 0x000fca000000000c */
[----:B------:R-:W-:-:S05]  /*28b0*/  F2FP.BF16.F32.PACK_AB R12, RZ, R12 ;  /* 0x0000000cff0c723e */ /* 0x000fca00000010ff */
[----:B------:R0:W-:Y:S01]  /*28c0*/  @P3 STG.E.U16 desc[UR36][R4.64+0x12], R12 ;  /* 0x0000120c04003986 */ /* 0x0001e2000c101524 */
[----:B------:R-:W-:Y:S05]  /*28d0*/  @!P1 BRA `(.L_x_43) ;  /* 0x0000000000049947 */ /* 0x000fea0003800000 */
[----:B------:R0:W5:Y:S02]  /*28e0*/  LDG.E.LTC128B.U16 R21, desc[UR36][R8.64+0x10] ;  /* 0x0000102408157981 */ /* 0x000164000c1e1520 */
.L_x_43:
[----:B------:R-:W-:Y:S05]  /*28f0*/  BSYNC B1 ;  /* 0x0000000000017941 */ /* 0x000fea0003800000 */
.L_x_42:
[----:B0----5:R-:W-:Y:S01]  /*2900*/  IMAD.U32 R12, R21, 0x10000, RZ ;  /* 0x00010000150c7824 */ /* 0x021fe200078e00ff */
[----:B------:R-:W-:Y:S01]  /*2910*/  ISETP.GT.AND P0, PT, R0, 0x8, P0 ;  /* 0x000000080000780c */ /* 0x000fe20000704270 */
[----:B------:R-:W-:Y:S02]  /*2920*/  BSSY B1, `(.L_x_44) ;  /* 0x0000007000017945 */ /* 0x000fe40003800000 */
[----:B--2---:R-:W-:-:S04]  /*2930*/  FMUL R13, R12, R121 ;  /* 0x000000790c0d7220 */ /* 0x004fc80000400000 */
[----:B------:R-:W-:-:S05]  /*2940*/  FFMA R13, R30, R120, R13 ;  /* 0x000000781e0d7223 */ /* 0x000fca000000000d */
[----:B------:R-:W-:-:S05]  /*2950*/  F2FP.BF16.F32.PACK_AB R13, RZ, R13 ;  /* 0x0000000dff0d723e */ /* 0x000fca00000010ff */
[----:B------:R0:W-:Y:S01]  /*2960*/  @P1 STG.E.U16 desc[UR36][R10.64+0x10], R13 ;  /* 0x0000100d0a001986 */ /* 0x0001e2000c101524 */
[----:B------:R-:W-:Y:S05]  /*2970*/  @!P0 BRA `(.L_x_45) ;  /* 0x0000000000048947 */ /* 0x000fea0003800000 */
[----:B------:R2:W5:Y:S02]  /*2980*/  LDG.E.LTC128B.U16 R21, desc[UR36][R8.64+0x12] ;  /* 0x0000122408157981 */ /* 0x000564000c1e1520 */
.L_x_45:
[----:B------:R-:W-:Y:S05]  /*2990*/  BSYNC B1 ;  /* 0x0000000000017941 */ /* 0x000fea0003800000 */
.L_x_44:
[----:B-----5:R-:W-:Y:S01]  /*29a0*/  IMAD.U32 R12, R21, 0x10000, RZ ;  /* 0x00010000150c7824 */ /* 0x020fe200078e00ff */
        /* <DEDUP_REMOVED lines=9> */
.L_x_47:
[----:B------:R-:W-:Y:S05]  /*2a40*/  BSYNC B1 ;  /* 0x0000000000017941 */ /* 0x000fea0003800000 */
.L_x_46:
[----:B0----5:R-:W-:Y:S01]  /*2a50*/  IMAD.U32 R12, R21, 0x10000, RZ ;  /* 0x00010000150c7824 */ /* 0x021fe200078e00ff */
        /* <DEDUP_REMOVED lines=9> */
.L_x_49:
[----:B------:R-:W-:Y:S05]  /*2af0*/  BSYNC B1 ;  /* 0x0000000000017941 */ /* 0x000fea0003800000 */
.L_x_48:
        /* <DEDUP_REMOVED lines=9> */
.L_x_51:
[----:B------:R-:W-:Y:S05]  /*2b90*/  BSYNC B1 ;  /* 0x0000000000017941 */ /* 0x000fea0003800000 */
.L_x_50:
[----:B0----5:R-:W-:Y:S01]  /*2ba0*/  IMAD.U32 R12, R21, 0x10000, RZ ;  /* 0x00010000150c7824 */ /* 0x021fe200078e00ff */
        /* <DEDUP_REMOVED lines=8> */
.L_x_53:
[----:B------:R-:W-:Y:S05]  /*2c30*/  BSYNC B1 ;  /* 0x0000000000017941 */ /* 0x000fea0003800000 */
.L_x_52:
        /* <DEDUP_REMOVED lines=10> */
.L_x_55:
[----:B------:R-:W-:Y:S05]  /*2ce0*/  BSYNC B1 ;  /* 0x0000000000017941 */ /* 0x000fea0003800000 */
.L_x_54:
        /* <DEDUP_REMOVED lines=10> */
.L_x_57:
[----:B------:R-:W-:Y:S05]  /*2d90*/  BSYNC B1 ;  /* 0x0000000000017941 */ /* 0x000fea0003800000 */
.L_x_56:
        /* <DEDUP_REMOVED lines=9> */
.L_x_59:
[----:B------:R-:W-:Y:S05]  /*2e30*/  BSYNC B1 ;  /* 0x0000000000017941 */ /* 0x000fea0003800000 */
.L_x_58:
        /* <DEDUP_REMOVED lines=9> */
.L_x_61:
[----:B------:R-:W-:Y:S05]  /*2ed0*/  BSYNC B1 ;  /* 0x0000000000017941 */ /* 0x000fea0003800000 */
.L_x_60:
        /* <DEDUP_REMOVED lines=10> */
.L_x_63:
[----:B------:R-:W-:Y:S05]  /*2f80*/  BSYNC B1 ;  /* 0x0000000000017941 */ /* 0x000fea0003800000 */
.L_x_62:
        /* <DEDUP_REMOVED lines=10> */
.L_x_65:
[----:B------:R-:W-:Y:S05]  /*3030*/  BSYNC B1 ;  /* 0x0000000000017941 */ /* 0x000fea0003800000 */
.L_x_64:
        /* <DEDUP_REMOVED lines=9> */
.L_x_67:
[----:B------:R-:W-:Y:S05]  /*30d0*/  BSYNC B1 ;  /* 0x0000000000017941 */ /* 0x000fea0003800000 */
.L_x_66:
        /* <DEDUP_REMOVED lines=9> */
.L_x_69:
[----:B------:R-:W-:Y:S05]  /*3170*/  BSYNC B1 ;  /* 0x0000000000017941 */ /* 0x000fea0003800000 */
.L_x_68:
        /* <DEDUP_REMOVED lines=10> */
.L_x_71:
[----:B------:R-:W-:Y:S05]  /*3220*/  BSYNC B1 ;  /* 0x0000000000017941 */ /* 0x000fea0003800000 */
.L_x_70:
        /* <DEDUP_REMOVED lines=10> */
.L_x_73:
[----:B------:R-:W-:Y:S05]  /*32d0*/  BSYNC B1 ;  /* 0x0000000000017941 */ /* 0x000fea0003800000 */
.L_x_72:
        /* <DEDUP_REMOVED lines=9> */
.L_x_75:
[----:B------:R-:W-:Y:S05]  /*3370*/  BSYNC B1 ;  /* 0x0000000000017941 */ /* 0x000fea0003800000 */
.L_x_74:
        /* <DEDUP_REMOVED lines=9> */
.L_x_77:
[----:B------:R-:W-:Y:S05]  /*3410*/  BSYNC B1 ;  /* 0x0000000000017941 */ /* 0x000fea0003800000 */
.L_x_76:
        /* <DEDUP_REMOVED lines=10> */
.L_x_79:
[----:B------:R-:W-:Y:S05]  /*34c0*/  BSYNC B1 ;  /* 0x0000000000017941 */ /* 0x000fea0003800000 */
.L_x_78:
        /* <DEDUP_REMOVED lines=10> */
.L_x_81:
[----:B------:R-:W-:Y:S05]  /*3570*/  BSYNC B1 ;  /* 0x0000000000017941 */ /* 0x000fea0003800000 */
.L_x_80:
        /* <DEDUP_REMOVED lines=9> */
.L_x_83:
[----:B------:R-:W-:Y:S05]  /*3610*/  BSYNC B1 ;  /* 0x0000000000017941 */ /* 0x000fea0003800000 */
.L_x_82:
        /* <DEDUP_REMOVED lines=9> */
.L_x_85:
[----:B------:R-:W-:Y:S05]  /*36b0*/  BSYNC B1 ;  /* 0x0000000000017941 */ /* 0x000fea0003800000 */
.L_x_84:
        /* <DEDUP_REMOVED lines=10> */
.L_x_87:
[----:B------:R-:W-:Y:S05]  /*3760*/  BSYNC B1 ;  /* 0x0000000000017941 */ /* 0x000fea0003800000 */
.L_x_86:
        /* <DEDUP_REMOVED lines=10> */
.L_x_89:
[----:B------:R-:W-:Y:S05]  /*3810*/  BSYNC B1 ;  /* 0x0000000000017941 */ /* 0x000fea0003800000 */
.L_x_88:
        /* <DEDUP_REMOVED lines=9> */
.L_x_91:
[----:B------:R-:W-:Y:S05]  /*38b0*/  BSYNC B1 ;  /* 0x0000000000017941 */ /* 0x000fea0003800000 */
.L_x_90:
        /* <DEDUP_REMOVED lines=9> */
.L_x_93:
[----:B------:R-:W-:Y:S05]  /*3950*/  BSYNC B1 ;  /* 0x0000000000017941 */ /* 0x000fea0003800000 */
.L_x_92:
        /* <DEDUP_REMOVED lines=10> */
.L_x_95:
[----:B------:R-:W-:Y:S05]  /*3a00*/  BSYNC B1 ;  /* 0x0000000000017941 */ /* 0x000fea0003800000 */
.L_x_94:
        /* <DEDUP_REMOVED lines=10> */
.L_x_97:
[----:B------:R-:W-:Y:S05]  /*3ab0*/  BSYNC B1 ;  /* 0x0000000000017941 */ /* 0x000fea0003800000 */
.L_x_96:
        /* <DEDUP_REMOVED lines=9> */
.L_x_99:
[----:B------:R-:W-:Y:S05]  /*3b50*/  BSYNC B1 ;  /* 0x0000000000017941 */ /* 0x000fea0003800000 */
.L_x_98:
        /* <DEDUP_REMOVED lines=9> */
.L_x_101:
[----:B------:R-:W-:Y:S05]  /*3bf0*/  BSYNC B1 ;  /* 0x0000000000017941 */ /* 0x000fea0003800000 */
.L_x_100:
        /* <DEDUP_REMOVED lines=10> */
.L_x_103:
[----:B------:R-:W-:Y:S05]  /*3ca0*/  BSYNC B1 ;  /* 0x0000000000017941 */ /* 0x000fea0003800000 */
.L_x_102:
        /* <DEDUP_REMOVED lines=10> */
.L_x_105:
[----:B------:R-:W-:Y:S05]  /*3d50*/  BSYNC B1 ;  /* 0x0000000000017941 */ /* 0x000fea0003800000 */
.L_x_104:
        /* <DEDUP_REMOVED lines=9> */
.L_x_107:
[----:B------:R-:W-:Y:S05]  /*3df0*/  BSYNC B1 ;  /* 0x0000000000017941 */ /* 0x000fea0003800000 */
.L_x_106:
        /* <DEDUP_REMOVED lines=9> */
.L_x_109:
[----:B------:R-:W-:Y:S05]  /*3e90*/  BSYNC B1 ;  /* 0x0000000000017941 */ /* 0x000fea0003800000 */
.L_x_108:
        /* <DEDUP_REMOVED lines=10> */
.L_x_111:
[----:B------:R-:W-:Y:S05]  /*3f40*/  BSYNC B1 ;  /* 0x0000000000017941 */ /* 0x000fea0003800000 */
.L_x_110:
        /* <DEDUP_REMOVED lines=10> */
.L_x_113:
[----:B------:R-:W-:Y:S05]  /*3ff0*/  BSYNC B1 ;  /* 0x0000000000017941 */ /* 0x000fea0003800000 */
.L_x_112:
        /* <DEDUP_REMOVED lines=9> */
.L_x_115:
[----:B------:R-:W-:Y:S05]  /*4090*/  BSYNC B1 ;  /* 0x0000000000017941 */ /* 0x000fea0003800000 */
.L_x_114:
        /* <DEDUP_REMOVED lines=9> */
.L_x_117:
[----:B------:R-:W-:Y:S05]  /*4130*/  BSYNC B1 ;  /* 0x0000000000017941 */ /* 0x000fea0003800000 */
.L_x_116:
        /* <DEDUP_REMOVED lines=10> */
.L_x_119:
[----:B------:R-:W-:Y:S05]  /*41e0*/  BSYNC B1 ;  /* 0x0000000000017941 */ /* 0x000fea0003800000 */
.L_x_118:
        /* <DEDUP_REMOVED lines=10> */
.L_x_121:
[----:B------:R-:W-:Y:S05]  /*4290*/  BSYNC B1 ;  /* 0x0000000000017941 */ /* 0x000fea0003800000 */
.L_x_120:
        /* <DEDUP_REMOVED lines=9> */
.L_x_123:
[----:B------:R-:W-:Y:S05]  /*4330*/  BSYNC B1 ;  /* 0x0000000000017941 */ /* 0x000fea0003800000 */
.L_x_122:
        /* <DEDUP_REMOVED lines=9> */
.L_x_125:
[----:B------:R-:W-:Y:S05]  /*43d0*/  BSYNC B1 ;  /* 0x0000000000017941 */ /* 0x000fea0003800000 */
.L_x_124:
        /* <DEDUP_REMOVED lines=10> */
.L_x_127:
[----:B------:R-:W-:Y:S05]  /*4480*/  BSYNC B1 ;  /* 0x0000000000017941 */ /* 0x000fea0003800000 */
.L_x_126:
        /* <DEDUP_REMOVED lines=10> */
.L_x_129:
[----:B------:R-:W-:Y:S05]  /*4530*/  BSYNC B1 ;  /* 0x0000000000017941 */ /* 0x000fea0003800000 */
.L_x_128:
        /* <DEDUP_REMOVED lines=9> */
.L_x_131:
[----:B------:R-:W-:Y:S05]  /*45d0*/  BSYNC B1 ;  /* 0x0000000000017941 */ /* 0x000fea0003800000 */
.L_x_130:
        /* <DEDUP_REMOVED lines=9> */
.L_x_133:
[----:B------:R-:W-:Y:S05]  /*4670*/  BSYNC B1 ;  /* 0x0000000000017941 */ /* 0x000fea0003800000 */
.L_x_132:
        /* <DEDUP_REMOVED lines=10> */
.L_x_135:
[----:B------:R-:W-:Y:S05]  /*4720*/  BSYNC B1 ;  /* 0x0000000000017941 */ /* 0x000fea0003800000 */
.L_x_134:
        /* <DEDUP_REMOVED lines=10> */
.L_x_137:
[----:B------:R-:W-:Y:S05]  /*47d0*/  BSYNC B1 ;  /* 0x0000000000017941 */ /* 0x000fea0003800000 */
.L_x_136:
        /* <DEDUP_REMOVED lines=9> */
.L_x_139:
[----:B------:R-:W-:Y:S05]  /*4870*/  BSYNC B1 ;  /* 0x0000000000017941 */ /* 0x000fea0003800000 */
.L_x_138:
        /* <DEDUP_REMOVED lines=9> */
.L_x_141:
[----:B------:R-:W-:Y:S05]  /*4910*/  BSYNC B1 ;  /* 0x0000000000017941 */ /* 0x000fea0003800000 */
.L_x_140:
        /* <DEDUP_REMOVED lines=10> */
.L_x_143:
[----:B------:R-:W-:Y:S05]  /*49c0*/  BSYNC B1 ;  /* 0x0000000000017941 */ /* 0x000fea0003800000 */
.L_x_142:
        /* <DEDUP_REMOVED lines=10> */
.L_x_145:
[----:B------:R-:W-:Y:S05]  /*4a70*/  BSYNC B1 ;  /* 0x0000000000017941 */ /* 0x000fea0003800000 */
.L_x_144:
        /* <DEDUP_REMOVED lines=9> */
.L_x_147:
[----:B------:R-:W-:Y:S05]  /*4b10*/  BSYNC B1 ;  /* 0x0000000000017941 */ /* 0x000fea0003800000 */
.L_x_146:
        /* <DEDUP_REMOVED lines=9> */
.L_x_149:
[----:B------:R-:W-:Y:S05]  /*4bb0*/  BSYNC B1 ;  /* 0x0000000000017941 */ /* 0x000fea0003800000 */
.L_x_148:
        /* <DEDUP_REMOVED lines=10> */
.L_x_151:
[----:B------:R-:W-:Y:S05]  /*4c60*/  BSYNC B1 ;  /* 0x0000000000017941 */ /* 0x000fea0003800000 */
.L_x_150:
        /* <DEDUP_REMOVED lines=10> */
.L_x_153:
[----:B------:R-:W-:Y:S05]  /*4d10*/  BSYNC B1 ;  /* 0x0000000000017941 */ /* 0x000fea0003800000 */
.L_x_152:
        /* <DEDUP_REMOVED lines=9> */
.L_x_155:
[----:B------:R-:W-:Y:S05]  /*4db0*/  BSYNC B1 ;  /* 0x0000000000017941 */ /* 0x000fea0003800000 */
.L_x_154:
        /* <DEDUP_REMOVED lines=9> */
.L_x_157:
[----:B------:R-:W-:Y:S05]  /*4e50*/  BSYNC B1 ;  /* 0x0000000000017941 */ /* 0x000fea0003800000 */
.L_x_156:
        /* <DEDUP_REMOVED lines=10> */
.L_x_159:
[----:B------:R-:W-:Y:S05]  /*4f00*/  BSYNC B1 ;  /* 0x0000000000017941 */ /* 0x000fea0003800000 */
.L_x_158:
        /* <DEDUP_REMOVED lines=10> */
.L_x_161:
[----:B------:R-:W-:Y:S05]  /*4fb0*/  BSYNC B1 ;  /* 0x0000000000017941 */ /* 0x000fea0003800000 */
.L_x_160:
        /* <DEDUP_REMOVED lines=9> */
.L_x_163:
[----:B------:R-:W-:Y:S05]  /*5050*/  BSYNC B1 ;  /* 0x0000000000017941 */ /* 0x000fea0003800000 */
.L_x_162:
        /* <DEDUP_REMOVED lines=9> */
.L_x_165:
[----:B------:R-:W-:Y:S05]  /*50f0*/  BSYNC B1 ;  /* 0x0000000000017941 */ /* 0x000fea0003800000 */
.L_x_164:
        /* <DEDUP_REMOVED lines=10> */
.L_x_167:
[----:B------:R-:W-:Y:S05]  /*51a0*/  BSYNC B1 ;  /* 0x0000000000017941 */ /* 0x000fea0003800000 */
.L_x_166:
        /* <DEDUP_REMOVED lines=10> */
.L_x_169:
[----:B------:R-:W-:Y:S05]  /*5250*/  BSYNC B1 ;  /* 0x0000000000017941 */ /* 0x000fea0003800000 */
.L_x_168:
        /* <DEDUP_REMOVED lines=9> */
.L_x_171:
[----:B------:R-:W-:Y:S05]  /*52f0*/  BSYNC B1 ;  /* 0x0000000000017941 */ /* 0x000fea0003800000 */
.L_x_170:
        /* <DEDUP_REMOVED lines=9> */
.L_x_173:
[----:B------:R-:W-:Y:S05]  /*5390*/  BSYNC B1 ;  /* 0x0000000000017941 */ /* 0x000fea0003800000 */
.L_x_172:
        /* <DEDUP_REMOVED lines=10> */
.L_x_175:
[----:B------:R-:W-:Y:S05]  /*5440*/  BSYNC B1 ;  /* 0x0000000000017941 */ /* 0x000fea0003800000 */
.L_x_174:
        /* <DEDUP_REMOVED lines=10> */
.L_x_177:
[----:B------:R-:W-:Y:S05]  /*54f0*/  BSYNC B1 ;  /* 0x0000000000017941 */ /* 0x000fea0003800000 */
.L_x_176:
        /* <DEDUP_REMOVED lines=9> */
.L_x_179:
[----:B------:R-:W-:Y:S05]  /*5590*/  BSYNC B1 ;  /* 0x0000000000017941 */ /* 0x000fea0003800000 */
.L_x_178:
        /* <DEDUP_REMOVED lines=9> */
.L_x_181:
[----:B------:R-:W-:Y:S05]  /*5630*/  BSYNC B1 ;  /* 0x0000000000017941 */ /* 0x000fea0003800000 */
.L_x_180:
        /* <DEDUP_REMOVED lines=10> */
.L_x_183:
[----:B------:R-:W-:Y:S05]  /*56e0*/  BSYNC B1 ;  /* 0x0000000000017941 */ /* 0x000fea0003800000 */
.L_x_182:
        /* <DEDUP_REMOVED lines=10> */
.L_x_185:
[----:B------:R-:W-:Y:S05]  /*5790*/  BSYNC B1 ;  /* 0x0000000000017941 */ /* 0x000fea0003800000 */
.L_x_184:
        /* <DEDUP_REMOVED lines=9> */
.L_x_187:
[----:B------:R-:W-:Y:S05]  /*5830*/  BSYNC B1 ;  /* 0x0000000000017941 */ /* 0x000fea0003800000 */
.L_x_186:
        /* <DEDUP_REMOVED lines=9> */
.L_x_189:
[----:B------:R-:W-:Y:S05]  /*58d0*/  BSYNC B1 ;  /* 0x0000000000017941 */ /* 0x000fea0003800000 */
.L_x_188:
        /* <DEDUP_REMOVED lines=10> */
.L_x_191:
[----:B------:R-:W-:Y:S05]  /*5980*/  BSYNC B1 ;  /* 0x0000000000017941 */ /* 0x000fea0003800000 */
.L_x_190:
        /* <DEDUP_REMOVED lines=10> */
.L_x_193:
[----:B------:R-:W-:Y:S05]  /*5a30*/  BSYNC B1 ;  /* 0x0000000000017941 */ /* 0x000fea0003800000 */
.L_x_192:
        /* <DEDUP_REMOVED lines=9> */
.L_x_195:
[----:B------:R-:W-:Y:S05]  /*5ad0*/  BSYNC B1 ;  /* 0x0000000000017941 */ /* 0x000fea0003800000 */
.L_x_194:
        /* <DEDUP_REMOVED lines=9> */
.L_x_197:
[----:B------:R-:W-:Y:S05]  /*5b70*/  BSYNC B1 ;  /* 0x0000000000017941 */ /* 0x000fea0003800000 */
.L_x_196:
        /* <DEDUP_REMOVED lines=10> */
.L_x_199:
[----:B------:R-:W-:Y:S05]  /*5c20*/  BSYNC B1 ;  /* 0x0000000000017941 */ /* 0x000fea0003800000 */
.L_x_198:
        /* <DEDUP_REMOVED lines=10> */
.L_x_201:
[----:B------:R-:W-:Y:S05]  /*5cd0*/  BSYNC B1 ;  /* 0x0000000000017941 */ /* 0x000fea0003800000 */
.L_x_200:
        /* <DEDUP_REMOVED lines=9> */
.L_x_203:
[----:B------:R-:W-:Y:S05]  /*5d70*/  BSYNC B1 ;  /* 0x0000000000017941 */ /* 0x000fea0003800000 */
.L_x_202:
        /* <DEDUP_REMOVED lines=9> */
.L_x_205:
[----:B------:R-:W-:Y:S05]  /*5e10*/  BSYNC B1 ;  /* 0x0000000000017941 */ /* 0x000fea0003800000 */
.L_x_204:
        /* <DEDUP_REMOVED lines=10> */
.L_x_207:
[----:B------:R-:W-:Y:S05]  /*5ec0*/  BSYNC B1 ;  /* 0x0000000000017941 */ /* 0x000fea0003800000 */
.L_x_206:
        /* <DEDUP_REMOVED lines=10> */
.L_x_209:
[----:B------:R-:W-:Y:S05]  /*5f70*/  BSYNC B1 ;  /* 0x0000000000017941 */ /* 0x000fea0003800000 */
.L_x_208:
        /* <DEDUP_REMOVED lines=9> */
.L_x_211:
[----:B------:R-:W-:Y:S05]  /*6010*/  BSYNC B1 ;  /* 0x0000000000017941 */ /* 0x000fea0003800000 */
.L_x_210:
        /* <DEDUP_REMOVED lines=9> */
.L_x_213:
[----:B------:R-:W-:Y:S05]  /*60b0*/  BSYNC B1 ;  /* 0x0000000000017941 */ /* 0x000fea0003800000 */
.L_x_212:
        /* <DEDUP_REMOVED lines=10> */
.L_x_215:
[----:B------:R-:W-:Y:S05]  /*6160*/  BSYNC B1 ;  /* 0x0000000000017941 */ /* 0x000fea0003800000 */
.L_x_214:
        /* <DEDUP_REMOVED lines=10> */
.L_x_217:
[----:B------:R-:W-:Y:S05]  /*6210*/  BSYNC B1 ;  /* 0x0000000000017941 */ /* 0x000fea0003800000 */
.L_x_216:
[----:B01--45:R-:W-:Y:S01]  /*6220*/  IMAD.U32 R6, R21, 0x10000, RZ ;  /* 0x0001000015067824 */ /* 0x033fe200078e00ff */
        /* <DEDUP_REMOVED lines=8> */
.L_x_219:
[----:B------:R-:W-:Y:S05]  /*62b0*/  BSYNC B1 ;  /* 0x0000000000017941 */ /* 0x000fea0003800000 */
.L_x_218:
[----:B0----5:R-:W-:Y:S01]  /*62c0*/  IMAD.U32 R4, R21, 0x10000, RZ ;  /* 0x0001000015047824 */ /* 0x021fe200078e00ff */
[----:B------:R-:W-:Y:S01]  /*62d0*/  ISETP.GT.AND P0, PT, R0, 0x8, P0 ;  /* 0x000000080000780c */ /* 0x000fe20000704270 */
[----:B------:R-:W-:Y:S01]  /*62e0*/  @P1 IMAD.MOV.U32 R5, RZ, RZ, R11 ;  /* 0x000000ffff051224 */ /* 0x000fe200078e000b */
[----:B------:R-:W-:Y:S01]  /*62f0*/  BSSY B1, `(.L_x_220) ;  /* 0x0000008000017945 */ /* 0x000fe20003800000 */
[----:B------:R-:W-:Y:S01]  /*6300*/  FMUL R3, R4, R121 ;  /* 0x0000007904037220 */ /* 0x000fe20000400000 */
[----:B------:R-:W-:-:S03]  /*6310*/  @P1 IMAD.MOV.U32 R4, RZ, RZ, R10 ;  /* 0x000000ffff041224 */ /* 0x000fc600078e000a */
[----:B------:R-:W-:-:S05]  /*6320*/  FFMA R3, R118, R120, R3 ;  /* 0x0000007876037223 */ /* 0x000fca0000000003 */
[----:B------:R-:W-:-:S05]  /*6330*/  F2FP.BF16.F32.PACK_AB R3, RZ, R3 ;  /* 0x00000003ff03723e */ /* 0x000fca00000010ff */
[----:B------:R0:W-:Y:S01]  /*6340*/  @P1 STG.E.U16 desc[UR36][R4.64+0x170], R3 ;  /* 0x0001700304001986 */ /* 0x0001e2000c101524 */
[----:B------:R-:W-:Y:S05]  /*6350*/  @!P0 BRA `(.L_x_221) ;  /* 0x0000000000048947 */ /* 0x000fea0003800000 */
[----:B------:R4:W5:Y:S02]  /*6360*/  LDG.E.LTC128B.U16 R21, desc[UR36][R8.64+0x172] ;  /* 0x0001722408157981 */ /* 0x000964000c1e1520 */
.L_x_221:
[----:B------:R-:W-:Y:S05]  /*6370*/  BSYNC B1 ;  /* 0x0000000000017941 */ /* 0x000fea0003800000 */
.L_x_220:
[----:B------:R-:W-:Y:S05]  /*6380*/  @!P0 BRA `(.L_x_222) ;  /* 0x0000001800f08947 */ /* 0x000fea0003800000 */
[----:B-----5:R-:W-:-:S04]  /*6390*/  IMAD.U32 R0, R21, 0x10000, RZ ;  /* 0x0001000015007824 */ /* 0x020fc800078e00ff */
[----:B------:R-:W-:-:S04]  /*63a0*/  FMUL R0, R0, R121 ;  /* 0x0000007900007220 */ /* 0x000fc80000400000 */
[----:B------:R-:W-:-:S05]  /*63b0*/  FFMA R0, R119, R120, R0 ;  /* 0x0000007877007223 */ /* 0x000fca0000000000 */
[----:B------:R-:W-:-:S05]  /*63c0*/  F2FP.BF16.F32.PACK_AB R0, RZ, R0 ;  /* 0x00000000ff00723e */ /* 0x000fca00000010ff */
[----:B------:R0:W-:Y:S01]  /*63d0*/  STG.E.U16 desc[UR36][R10.64+0x172], R0 ;  /* 0x000172000a007986 */ /* 0x0001e2000c101524 */
[----:B------:R-:W-:Y:S05]  /*63e0*/  BRA `(.L_x_222) ;  /* 0x0000001800d87947 */ /* 0x000fea0003800000 */
.L_x_33:
[----:B------:R-:W-:Y:S01]  /*63f0*/  ISETP.GT.AND P3, PT, R3, 0x1, PT ;  /* 0x000000010300780c */ /* 0x000fe20003f64270 */
[----:B------:R-:W-:Y:S01]  /*6400*/  ULDC.64 UR4, c[0x0][0x5c0] ;  /* 0x0001700000047ab9 */ /* 0x000fe20000000a00 */
[-C--:B------:R-:W-:Y:S01]  /*6410*/  FMUL R24, R24, R120.reuse ;  /* 0x0000007818187220 */ /* 0x080fe20000400000 */
[----:B------:R-:W-:Y:S01]  /*6420*/  LEA R4, P4, R138, UR4, 0x1 ;  /* 0x000000048a047c11 */ /* 0x000fe2000f8808ff */
[-C--:B------:R-:W-:Y:S01]  /*6430*/  FMUL R25, R25, R120.reuse ;  /* 0x0000007819197220 */ /* 0x080fe20000400000 */
[----:B------:R-:W-:Y:S01]  /*6440*/  ISETP.GT.AND P0, PT, R0, RZ, P3 ;  /* 0x000000ff0000720c */ /* 0x000fe20001f04270 */
[----:B------:R-:W-:Y:S01]  /*6450*/  FMUL R26, R26, R120 ;  /* 0x000000781a1a7220 */ /* 0x000fe20000400000 */
[----:B------:R-:W-:Y:S01]  /*6460*/  F2FP.BF16.F32.PACK_AB R24, RZ, R24 ;  /* 0x00000018ff18723e */ /* 0x000fe200000010ff */
[-C--:B------:R-:W-:Y:S01]  /*6470*/  FMUL R27, R27, R120.reuse ;  /* 0x000000781b1b7220 */ /* 0x080fe20000400000 */
[----:B------:R-:W-:Y:S01]  /*6480*/  LEA.HI.X R5, R138, UR5, R143, 0x1, P4 ;  /* 0x000000058a057c11 */ /* 0x000fe2000a0f0c8f */
[-C--:B------:R-:W-:Y:S01]  /*6490*/  FMUL R28, R28, R120.reuse ;  /* 0x000000781c1c7220 */ /* 0x080fe20000400000 */
[----:B------:R-:W-:Y:S01]  /*64a0*/  F2FP.BF16.F32.PACK_AB R25, RZ, R25 ;  /* 0x00000019ff19723e */ /* 0x000fe200000010ff */
[-C--:B------:R-:W-:Y:S01]  /*64b0*/  FMUL R29, R29, R120.reuse ;  /* 0x000000781d1d7220 */ /* 0x080fe20000400000 */
[----:B------:R-:W-:Y:S01]  /*64c0*/  ISETP.GT.AND P2, PT, R0, 0x8, P2 ;  /* 0x000000080000780c */ /* 0x000fe20001744270 */
[----:B------:R-:W-:Y:S01]  /*64d0*/  @P1 STG.E.U16 desc[UR36][R4.64], R24 ;  /* 0x0000001804001986 */ /* 0x000fe2000c101524 */
[----:B------:R-:W-:Y:S01]  /*64e0*/  ISETP.GT.AND P1, PT, R3, 0x8, PT ;  /* 0x000000080300780c */ /* 0x000fe20003f24270 */
[----:B------:R-:W-:Y:S01]  /*64f0*/  FMUL R30, R30, R120 ;  /* 0x000000781e1e7220 */ /* 0x000fe20000400000 */
[C---:B------:R-:W-:Y:S01]  /*6500*/  SHF.L.U64.HI R7, R128.reuse, 0x1, R127 ;  /* 0x0000000180077819 */ /* 0x040fe2000001027f */
[----:B------:R-:W-:Y:S01]  /*6510*/  @P0 STG.E.U16 desc[UR36][R4.64+0x2], R25 ;  /* 0x0000021904000986 */ /* 0x000fe2000c101524 */
[----:B------:R-:W-:Y:S01]  /*6520*/  LEA R6, P5, R128, R4, 0x1 ;  /* 0x0000000480067211 */ /* 0x000fe200078a08ff */
[-C--:B------:R-:W-:Y:S01]  /*6530*/  FMUL R31, R31, R120.reuse ;  /* 0x000000781f1f7220 */ /* 0x080fe20000400000 */
[----:B------:R-:W-:Y:S01]  /*6540*/  ISETP.GT.AND P3, PT, R0, 0x8, P3 ;  /* 0x000000080000780c */ /* 0x000fe20001f64270 */
[-C--:B------:R-:W-:Y:S01]  /*6550*/  FMUL R32, R32, R120.reuse ;  /* 0x0000007820207220 */ /* 0x080fe20000400000 */
[----:B------:R-:W-:Y:S01]  /*6560*/  ISETP.GT.AND P0, PT, R3, 0x9, PT ;  /* 0x000000090300780c */ /* 0x000fe20003f04270 */
[----:B------:R-:W-:Y:S01]  /*6570*/  IMAD.X R7, R7, 0x1, R5, P5 ;  /* 0x0000000107077824 */ /* 0x000fe200028e0605 */
[----:B------:R-:W-:Y:S01]  /*6580*/  ISETP.GT.AND P4, PT, R0, RZ, P1 ;  /* 0x000000ff0000720c */ /* 0x000fe20000f84270 */
[----:B------:R-:W-:Y:S01]  /*6590*/  FMUL R33, R33, R120 ;  /* 0x0000007821217220 */ /* 0x000fe20000400000 */
[----:B------:R-:W-:Y:S01]  /*65a0*/  F2FP.BF16.F32.PACK_AB R26, RZ, R26 ;  /* 0x0000001aff1a723e */ /* 0x000fe200000010ff */
[-C--:B------:R-:W-:Y:S01]  /*65b0*/  FMUL R34, R34, R120.reuse ;  /* 0x0000007822227220 */ /* 0x080fe20000400000 */
[----:B------:R-:W-:Y:S01]  /*65c0*/  ISETP.GT.AND P5, PT, R0, RZ, P0 ;  /* 0x000000ff0000720c */ /* 0x000fe200007a4270 */
[----:B------:R-:W-:Y:S01]  /*65d0*/  FMUL R35, R35, R120 ;  /* 0x0000007823237220 */ /* 0x000fe20000400000 */
[----:B------:R-:W-:Y:S01]  /*65e0*/  F2FP.BF16.F32.PACK_AB R27, RZ, R27 ;  /* 0x0000001bff1b723e */ /* 0x000fe200000010ff */
[----:B------:R-:W-:Y:S01]  /*65f0*/  @P2 STG.E.U16 desc[UR36][R6.64], R26 ;  /* 0x0000001a06002986 */ /* 0x000fe2000c101524 */
[----:B------:R-:W-:Y:S01]  /*6600*/  F2FP.BF16.F32.PACK_AB R28, RZ, R28 ;  /* 0x0000001cff1c723e */ /* 0x000fe200000010ff */
[-C--:B------:R-:W-:Y:S01]  /*6610*/  FMUL R36, R36, R120.reuse ;  /* 0x0000007824247220 */ /* 0x080fe20000400000 */
[C---:B------:R-:W-:Y:S01]  /*6620*/  ISETP.GT.AND P2, PT, R0.reuse, 0x8, P1 ;  /* 0x000000080000780c */ /* 0x040fe20000f44270 */
[----:B------:R-:W-:Y:S01]  /*6630*/  @P3 STG.E.U16 desc[UR36][R6.64+0x2], R27 ;  /* 0x0000021b06003986 */ /* 0x000fe2000c101524 */
[----:B------:R-:W-:Y:S01]  /*6640*/  ISETP.GT.AND P1, PT, R3, 0x10, PT ;  /* 0x000000100300780c */ /* 0x000fe20003f24270 */
[-C--:B------:R-:W-:Y:S01]  /*6650*/  FMUL R37, R37, R120.reuse ;  /* 0x0000007825257220 */ /* 0x080fe20000400000 */
[----:B------:R-:W-:Y:S01]  /*6660*/  F2FP.BF16.F32.PACK_AB R29, RZ, R29 ;  /* 0x0000001dff1d723e */ /* 0x000fe200000010ff */
[----:B------:R-:W-:Y:S01]  /*6670*/  @P4 STG.E.U16 desc[UR36][R4.64+0x10], R28 ;  /* 0x0000101c04004986 */ /* 0x000fe2000c101524 */
[----:B------:R-:W-:Y:S01]  /*6680*/  ISETP.GT.AND P3, PT, R0, 0x8, P0 ;  /* 0x000000080000780c */ /* 0x000fe20000764270 */
[-C--:B------:R-:W-:Y:S01]  /*6690*/  FMUL R38, R38, R120.reuse ;  /* 0x0000007826267220 */ /* 0x080fe20000400000 */
[----:B------:R-:W-:Y:S01]  /*66a0*/  ISETP.GT.AND P0, PT, R3, 0x11, PT ;  /* 0x000000110300780c */ /* 0x000fe20003f04270 */
[----:B------:R-:W-:Y:S01]  /*66b0*/  @P5 STG.E.U16 desc[UR36][R4.64+0x12], R29 ;  /* 0x0000121d04005986 */ /* 0x000fe2000c101524 */
        /* <DEDUP_REMOVED lines=268> */
[----:B------:R-:W-:-:S02]  /*7780*/  F2FP.BF16.F32.PACK_AB R84, RZ, R84 ;  /* 0x00000054ff54723e */ /* 0x000fc400000010ff */
[C---:B------:R-:W-:Y:S01]  /*7790*/  ISETP.GT.AND P2, PT, R0.reuse, 0x8, P1 ;  /* 0x000000080000780c */ /* 0x040fe20000f44270 */
[----:B------:R-:W-:Y:S01]  /*77a0*/  @P3 STG.E.U16 desc[UR36][R6.64+0xe2], R83 ;  /* 0x0000e25306003986 */ /* 0x000fe2000c101524 */
[C---:B------:R-:W-:Y:S02]  /*77b0*/  ISETP.GT.AND P1, PT, R3.reuse, 0x80, PT ;  /* 0x000000800300780c */ /* 0x040fe40003f24270 */
[----:B------:R-:W-:Y:S01]  /*77c0*/  F2FP.BF16.F32.PACK_AB R85, RZ, R85 ;  /* 0x00000055ff55723e */ /* 0x000fe200000010ff */
[----:B------:R-:W-:Y:S01]  /*77d0*/  @P4 STG.E.U16 desc[UR36][R4.64+0xf0], R84 ;  /* 0x0000f05404004986 */ /* 0x000fe2000c101524 */
[C---:B------:R-:W-:Y:S02]  /*77e0*/  ISETP.GT.AND P3, PT, R0.reuse, 0x8, P0 ;  /* 0x000000080000780c */ /* 0x040fe40000764270 */
[----:B------:R-:W-:Y:S01]  /*77f0*/  ISETP.GT.AND P0, PT, R3, 0x81, PT ;  /* 0x000000810300780c */ /* 0x000fe20003f04270 */
[----:B------:R-:W-:Y:S01]  /*7800*/  @P5 STG.E.U16 desc[UR36][R4.64+0xf2], R85 ;  /* 0x0000f25504005986 */ /* 0x000fe2000c101524 */
[----:B------:R-:W-:-:S02]  /*7810*/  ISETP.GT.AND P4, PT, R0, RZ, P1 ;  /* 0x000000ff0000720c */ /* 0x000fc40000f84270 */
[----:B------:R-:W-:Y:S02]  /*7820*/  F2FP.BF16.F32.PACK_AB R86, RZ, R86 ;  /* 0x00000056ff56723e */ /* 0x000fe400000010ff */
[C---:B------:R-:W-:Y:S02]  /*7830*/  ISETP.GT.AND P5, PT, R0.reuse, RZ, P0 ;  /* 0x000000ff0000720c */ /* 0x040fe400007a4270 */
[----:B------:R-:W-:Y:S01]  /*7840*/  F2FP.BF16.F32.PACK_AB R87, RZ, R87 ;  /* 0x00000057ff57723e */ /* 0x000fe200000010ff */
[----:B------:R-:W-:Y:S01]  /*7850*/  @P2 STG.E.U16 desc[UR36][R6.64+0xf0], R86 ;  /* 0x0000f05606002986 */ /* 0x000fe2000c101524 */
[----:B------:R-:W-:Y:S02]  /*7860*/  F2FP.BF16.F32.PACK_AB R88, RZ, R88 ;  /* 0x00000058ff58723e */ /* 0x000fe400000010ff */
[----:B------:R-:W-:Y:S01]  /*7870*/  ISETP.GT.AND P2, PT, R0, 0x8, P1 ;  /* 0x000000080000780c */ /* 0x000fe20000f44270 */
[----:B------:R-:W-:Y:S01]  /*7880*/  @P3 STG.E.U16 desc[UR36][R6.64+0xf2], R87 ;  /* 0x0000f25706003986 */ /* 0x000fe2000c101524 */
[----:B------:R-:W-:-:S02]  /*7890*/  ISETP.GT.AND P1, PT, R3, 0x88, PT ;  /* 0x000000880300780c */ /* 0x000fc40003f24270 */
[----:B------:R-:W-:Y:S01]  /*78a0*/  F2FP.BF16.F32.PACK_AB R89, RZ, R89 ;  /* 0x00000059ff59723e */ /* 0x000fe200000010ff */
[----:B------:R-:W-:Y:S01]  /*78b0*/  @P4 STG.E.U16 desc[UR36][R4.64+0x100], R88 ;  /* 0x0001005804004986 */ /* 0x000fe2000c101524 */
[C---:B------:R-:W-:Y:S02]  /*78c0*/  ISETP.GT.AND P3, PT, R0.reuse, 0x8, P0 ;  /* 0x000000080000780c */ /* 0x040fe40000764270 */
[----:B------:R-:W-:Y:S01]  /*78d0*/  ISETP.GT.AND P0, PT, R3, 0x89, PT ;  /* 0x000000890300780c */ /* 0x000fe20003f04270 */
[----:B------:R-:W-:Y:S01]  /*78e0*/  @P5 STG.E.U16 desc[UR36][R4.64+0x102], R89 ;  /* 0x0001025904005986 */ /* 0x000fe2000c101524 */
[C---:B------:R-:W-:Y:S02]  /*78f0*/  ISETP.GT.AND P4, PT, R0.reuse, RZ, P1 ;  /* 0x000000ff0000720c */ /* 0x040fe40000f84270 */
[----:B------:R-:W-:Y:S02]  /*7900*/  F2FP.BF16.F32.PACK_AB R90, RZ, R90 ;  /* 0x0000005aff5a723e */ /* 0x000fe400000010ff */
[----:B------:R-:W-:-:S02]  /*7910*/  ISETP.GT.AND P5, PT, R0, RZ, P0 ;  /* 0x000000ff0000720c */ /* 0x000fc400007a4270 */
[----:B------:R-:W-:Y:S01]  /*7920*/  F2FP.BF16.F32.PACK_AB R91, RZ, R91 ;  /* 0x0000005bff5b723e */ /* 0x000fe200000010ff */
[----:B------:R-:W-:Y:S01]  /*7930*/  @P2 STG.E.U16 desc[UR36][R6.64+0x100], R90 ;  /* 0x0001005a06002986 */ /* 0x000fe2000c101524 */
[----:B------:R-:W-:Y:S02]  /*7940*/  F2FP.BF16.F32.PACK_AB R92, RZ, R92 ;  /* 0x0000005cff5c723e */ /* 0x000fe400000010ff */
[C---:B------:R-:W-:Y:S01]  /*7950*/  ISETP.GT.AND P2, PT, R0.reuse, 0x8, P1 ;  /* 0x000000080000780c */ /* 0x040fe20000f44270 */
[----:B------:R-:W-:Y:S01]  /*7960*/  @P3 STG.E.U16 desc[UR36][R6.64+0x102], R91 ;  /* 0x0001025b06003986 */ /* 0x000fe2000c101524 */
[----:B------:R-:W-:Y:S02]  /*7970*/  ISETP.GT.AND P1, PT, R3, 0x90, PT ;  /* 0x000000900300780c */ /* 0x000fe40003f24270 */
[----:B------:R-:W-:Y:S01]  /*7980*/  F2FP.BF16.F32.PACK_AB R93, RZ, R93 ;  /* 0x0000005dff5d723e */ /* 0x000fe200000010ff */
[----:B------:R-:W-:Y:S01]  /*7990*/  @P4 STG.E.U16 desc[UR36][R4.64+0x110], R92 ;  /* 0x0001105c04004986 */ /* 0x000fe2000c101524 */
[----:B------:R-:W-:-:S02]  /*79a0*/  ISETP.GT.AND P3, PT, R0, 0x8, P0 ;  /* 0x000000080000780c */ /* 0x000fc40000764270 */
[----:B------:R-:W-:Y:S01]  /*79b0*/  ISETP.GT.AND P0, PT, R3, 0x91, PT ;  /* 0x000000910300780c */ /* 0x000fe20003f04270 */
[----:B------:R-:W-:Y:S01]  /*79c0*/  @P5 STG.E.U16 desc[UR36][R4.64+0x112], R93 ;  /* 0x0001125d04005986 */ /* 0x000fe2000c101524 */
[C---:B------:R-:W-:Y:S02]  /*79d0*/  ISETP.GT.AND P4, PT, R0.reuse, RZ, P1 ;  /* 0x000000ff0000720c */ /* 0x040fe40000f84270 */
[----:B------:R-:W-:Y:S02]  /*79e0*/  F2FP.BF16.F32.PACK_AB R94, RZ, R94 ;  /* 0x0000005eff5e723e */ /* 0x000fe400000010ff */
[----:B------:R-:W-:Y:S02]  /*79f0*/  ISETP.GT.AND P5, PT, R0, RZ, P0 ;  /* 0x000000ff0000720c */ /* 0x000fe400007a4270 */
        /* <DEDUP_REMOVED lines=26> */
[----:B------:R-:W-:Y:S02]  /*7ba0*/  ISETP.GT.AND P5, PT, R0, RZ, P0 ;  /* 0x000000ff0000720c */ /* 0x000fe400007a4270 */
[----:B------:R-:W-:-:S02]  /*7bb0*/  F2FP.BF16.F32.PACK_AB R102, RZ, R102 ;  /* 0x00000066ff66723e */ /* 0x000fc400000010ff */
[----:B------:R-:W-:Y:S02]  /*7bc0*/  F2FP.BF16.F32.PACK_AB R103, RZ, R103 ;  /* 0x00000067ff67723e */ /* 0x000fe400000010ff */
[----:B------:R-:W-:Y:S01]  /*7bd0*/  F2FP.BF16.F32.PACK_AB R104, RZ, R104 ;  /* 0x00000068ff68723e */ /* 0x000fe200000010ff */
[----:B------:R-:W-:Y:S01]  /*7be0*/  @P2 STG.E.U16 desc[UR36][R6.64+0x130], R102 ;  /* 0x0001306606002986 */ /* 0x000fe2000c101524 */
[----:B------:R-:W-:Y:S02]  /*7bf0*/  F2FP.BF16.F32.PACK_AB R105, RZ, R105 ;  /* 0x00000069ff69723e */ /* 0x000fe400000010ff */
[C---:B------:R-:W-:Y:S01]  /*7c00*/  ISETP.GT.AND P1, PT, R0.reuse, 0x8, P1 ;  /* 0x000000080000780c */ /* 0x040fe20000f24270 */
[----:B------:R-:W-:Y:S01]  /*7c10*/  @P3 STG.E.U16 desc[UR36][R6.64+0x132], R103 ;  /* 0x0001326706003986 */ /* 0x000fe2000c101524 */
[----:B------:R-:W-:Y:S02]  /*7c20*/  ISETP.GT.AND P2, PT, R0, 0x8, P0 ;  /* 0x000000080000780c */ /* 0x000fe40000744270 */
[C---:B------:R-:W-:Y:S01]  /*7c30*/  ISETP.GT.AND P0, PT, R3.reuse, 0xa9, PT ;  /* 0x000000a90300780c */ /* 0x040fe20003f04270 */
[----:B------:R-:W-:Y:S01]  /*7c40*/  @P4 STG.E.U16 desc[UR36][R4.64+0x140], R104 ;  /* 0x0001406804004986 */ /* 0x000fe2000c101524 */
[----:B------:R-:W-:-:S02]  /*7c50*/  ISETP.GT.AND P4, PT, R3, 0xa8, PT ;  /* 0x000000a80300780c */ /* 0x000fc40003f84270 */
[----:B------:R-:W-:Y:S01]  /*7c60*/  F2FP.BF16.F32.PACK_AB R106, RZ, R106 ;  /* 0x0000006aff6a723e */ /* 0x000fe200000010ff */
[----:B------:R-:W-:Y:S01]  /*7c70*/  @P5 STG.E.U16 desc[UR36][R4.64+0x142], R105 ;  /* 0x0001426904005986 */ /* 0x000fe2000c101524 */
[C---:B------:R-:W-:Y:S02]  /*7c80*/  ISETP.GT.AND P5, PT, R0.reuse, RZ, P4 ;  /* 0x000000ff0000720c */ /* 0x040fe400027a4270 */
[----:B------:R-:W-:Y:S01]  /*7c90*/  F2FP.BF16.F32.PACK_AB R107, RZ, R107 ;  /* 0x0000006bff6b723e */ /* 0x000fe200000010ff */
[----:B------:R-:W-:Y:S01]  /*7ca0*/  @P1 STG.E.U16 desc[UR36][R6.64+0x140], R106 ;  /* 0x0001406a06001986 */ /* 0x000fe2000c101524 */
[----:B------:R-:W-:Y:S02]  /*7cb0*/  F2FP.BF16.F32.PACK_AB R108, RZ, R108 ;  /* 0x0000006cff6c723e */ /* 0x000fe400000010ff */
[C---:B------:R-:W-:Y:S01]  /*7cc0*/  ISETP.GT.AND P3, PT, R0.reuse, RZ, P0 ;  /* 0x000000ff0000720c */ /* 0x040fe20000764270 */
[----:B------:R-:W-:Y:S01]  /*7cd0*/  @P2 STG.E.U16 desc[UR36][R6.64+0x142], R107 ;  /* 0x0001426b06002986 */ /* 0x000fe2000c101524 */
[----:B------:R-:W-:-:S02]  /*7ce0*/  ISETP.GT.AND P4, PT, R0, 0x8, P4 ;  /* 0x000000080000780c */ /* 0x000fc40002784270 */
[----:B------:R-:W-:Y:S02]  /*7cf0*/  F2FP.BF16.F32.PACK_AB R109, RZ, R109 ;  /* 0x0000006dff6d723e */ /* 0x000fe400000010ff */
[----:B------:R-:W-:Y:S01]  /*7d00*/  F2FP.BF16.F32.PACK_AB R110, RZ, R110 ;  /* 0x0000006eff6e723e */ /* 0x000fe200000010ff */
[----:B------:R-:W-:Y:S01]  /*7d10*/  @P5 STG.E.U16 desc[UR36][R4.64+0x150], R108 ;  /* 0x0001506c04005986 */ /* 0x000fe2000c101524 */
[----:B------:R-:W-:Y:S02]  /*7d20*/  ISETP.GT.AND P5, PT, R0, 0x8, P0 ;  /* 0x000000080000780c */ /* 0x000fe400007a4270 */
[----:B------:R-:W-:Y:S02]  /*7d30*/  F2FP.BF16.F32.PACK_AB R111, RZ, R111 ;  /* 0x0000006fff6f723e */ /* 0x000fe400000010ff */
        /* <DEDUP_REMOVED lines=8> */
[----:B------:R-:W-:Y:S02]  /*7dc0*/  ISETP.GT.AND P5, PT, R0, RZ, P0 ;  /* 0x000000ff0000720c */ /* 0x000fe400007a4270 */
[C---:B------:R-:W-:Y:S02]  /*7dd0*/  ISETP.GT.AND P2, PT, R3.reuse, 0xb8, PT ;  /* 0x000000b80300780c */ /* 0x040fe40003f44270 */
[----:B------:R-:W-:-:S02]  /*7de0*/  ISETP.GT.AND P1, PT, R3, 0xb9, PT ;  /* 0x000000b90300780c */ /* 0x000fc40003f24270 */
[C---:B------:R-:W-:Y:S02]  /*7df0*/  ISETP.GT.AND P3, PT, R0.reuse, 0x8, P3 ;  /* 0x000000080000780c */ /* 0x040fe40001f64270 */
[C---:B------:R-:W-:Y:S01]  /*7e00*/  ISETP.GT.AND P0, PT, R0.reuse, 0x8, P0 ;  /* 0x000000080000780c */ /* 0x040fe20000704270 */
[----:B------:R-:W-:Y:S01]  /*7e10*/  @P4 STG.E.U16 desc[UR36][R4.64+0x160], R112 ;  /* 0x0001607004004986 */ /* 0x000fe2000c101524 */
[C---:B------:R-:W-:Y:S02]  /*7e20*/  ISETP.GT.AND P4, PT, R0.reuse, RZ, P1 ;  /* 0x000000ff0000720c */ /* 0x040fe40000f84270 */
[----:B------:R-:W-:Y:S01]  /*7e30*/  F2FP.BF16.F32.PACK_AB R114, RZ, R114 ;  /* 0x00000072ff72723e */ /* 0x000fe200000010ff */
[----:B------:R-:W-:Y:S01]  /*7e40*/  @P5 STG.E.U16 desc[UR36][R4.64+0x162], R113 ;  /* 0x0001627104005986 */ /* 0x000fe2000c101524 */
[C---:B------:R-:W-:Y:S02]  /*7e50*/  ISETP.GT.AND P5, PT, R0.reuse, RZ, P2 ;  /* 0x000000ff0000720c */ /* 0x040fe400017a4270 */
[----:B------:R-:W-:-:S02]  /*7e60*/  ISETP.GT.AND P2, PT, R0, 0x8, P2 ;  /* 0x000000080000780c */ /* 0x000fc40001744270 */
[----:B------:R-:W-:Y:S01]  /*7e70*/  F2FP.BF16.F32.PACK_AB R115, RZ, R115 ;  /* 0x00000073ff73723e */ /* 0x000fe200000010ff */
[----:B------:R-:W-:Y:S01]  /*7e80*/  @P3 STG.E.U16 desc[UR36][R6.64+0x160], R114 ;  /* 0x0001607206003986 */ /* 0x000fe2000c101524 */
[----:B------:R-:W-:Y:S02]  /*7e90*/  ISETP.GT.AND P1, PT, R0, 0x8, P1 ;  /* 0x000000080000780c */ /* 0x000fe40000f24270 */
[----:B------:R-:W-:Y:S01]  /*7ea0*/  F2FP.BF16.F32.PACK_AB R116, RZ, R116 ;  /* 0x00000074ff74723e */ /* 0x000fe200000010ff */
[----:B------:R-:W-:Y:S01]  /*7eb0*/  @P0 STG.E.U16 desc[UR36][R6.64+0x162], R115 ;  /* 0x0001627306000986 */ /* 0x000fe2000c101524 */
[----:B------:R-:W-:Y:S02]  /*7ec0*/  F2FP.BF16.F32.PACK_AB R117, RZ, R117 ;  /* 0x00000075ff75723e */ /* 0x000fe400000010ff */
[----:B------:R-:W-:Y:S01]  /*7ed0*/  F2FP.BF16.F32.PACK_AB R118, RZ, R118 ;  /* 0x00000076ff76723e */ /* 0x000fe200000010ff */
[----:B------:R-:W-:Y:S01]  /*7ee0*/  @P5 STG.E.U16 desc[UR36][R4.64+0x170], R116 ;  /* 0x0001707404005986 */ /* 0x000fe2000c101524 */
[----:B------:R-:W-:-:S03]  /*7ef0*/  F2FP.BF16.F32.PACK_AB R119, RZ, R119 ;  /* 0x00000077ff77723e */ /* 0x000fc600000010ff */
[----:B------:R0:W-:Y:S02]  /*7f00*/  @P4 STG.E.U16 desc[UR36][R4.64+0x172], R117 ;  /* 0x0001727504004986 */ /* 0x0001e4000c101524 */
[----:B0-----:R-:W-:Y:S02]  /*7f10*/  @P2 IMAD.MOV.U32 R4, RZ, RZ, R6 ;  /* 0x000000ffff042224 */ /* 0x001fe400078e0006 */
[----:B------:R-:W-:-:S05]  /*7f20*/  @P2 IMAD.MOV.U32 R5, RZ, RZ, R7 ;  /* 0x000000ffff052224 */ /* 0x000fca00078e0007 */
[----:B------:R0:W-:Y:S04]  /*7f30*/  @P2 STG.E.U16 desc[UR36][R4.64+0x170], R118 ;  /* 0x0001707604002986 */ /* 0x0001e8000c101524 */
[----:B------:R0:W-:Y:S02]  /*7f40*/  @P1 STG.E.U16 desc[UR36][R6.64+0x172], R119 ;  /* 0x0001727706001986 */ /* 0x0001e4000c101524 */
.L_x_222:
[----:B------:R-:W-:Y:S05]  /*7f50*/  BSYNC B0 ;  /* 0x0000000000007941 */ /* 0x000fea0003800000 */
.L_x_32:
[----:B0-----:R-:W2:Y:S01]  /*7f60*/  LDL.64 R4, [R1] ;  /* 0x0000000001047983 */ /* 0x001ea20000100a00 */
[----:B------:R-:W-:Y:S01]  /*7f70*/  ULDC.64 UR4, c[0x0][0x650] ;  /* 0x0001940000047ab9 */ /* 0x000fe20000000a00 */
[----:B------:R-:W-:Y:S02]  /*7f80*/  IMAD.U32 R0, RZ, RZ, UR44 ;  /* 0x0000002cff007e24 */ /* 0x000fe4000f8e00ff */
[----:B------:R-:W-:Y:S02]  /*7f90*/  IMAD.MOV.U32 R22, RZ, RZ, -0x1 ;  /* 0xffffffffff167424 */ /* 0x000fe400078e00ff */
[----:B------:R0:W-:Y:S01]  /*7fa0*/  SYNCS.ARRIVE.TRANS64.A1T0 RZ, [R0+UR46], RZ ;  /* 0x000000ff00ff79a7 */ /* 0x0001e2000810002e */
[----:B------:R-:W-:Y:S02]  /*7fb0*/  IMAD.MOV.U32 R18, RZ, RZ, -0x1 ;  /* 0xffffffffff127424 */ /* 0x000fe400078e00ff */
[----:B------:R-:W-:Y:S01]  /*7fc0*/  IMAD.MOV.U32 R19, RZ, RZ, -0x1 ;  /* 0xffffffffff137424 */ /* 0x000fe200078e00ff */
[----:B0-----:R-:W-:-:S02]  /*7fd0*/  PRMT R0, RZ, 0x7610, R0 ;  /* 0x00007610ff007816 */ /* 0x001fc40000000000 */
[----:B--2---:R-:W-:-:S05]  /*7fe0*/  LEA R16, P0, R4, R16, 0x1 ;  /* 0x0000001004107211 */ /* 0x004fca00078008ff */
[----:B------:R-:W-:Y:S01]  /*7ff0*/  IMAD.X R17, R130, 0x1, R17, P0 ;  /* 0x0000000182117824 */ /* 0x000fe200000e0611 */
[----:B------:R-:W-:-:S04]  /*8000*/  ISETP.GE.U32.AND P0, PT, R16, UR4, PT ;  /* 0x0000000410007c0c */ /* 0x000fc8000bf06070 */
[----:B------:R-:W-:-:S13]  /*8010*/  ISETP.GE.U32.AND.EX P0, PT, R17, UR5, PT, P0 ;  /* 0x0000000511007c0c */ /* 0x000fda000bf06100 */
[----:B------:R-:W-:Y:S05]  /*8020*/  @P0 BRA `(.L_x_223) ;  /* 0x0000000400500947 */ /* 0x000fea0003800000 */
[----:B------:R-:W0:Y:S01]  /*8030*/  LDC.64 R10, c[0x0][0x628] ;  /* 0x00018a00ff0a7b82 */ /* 0x000e220000000a00 */
[----:B------:R-:W2:Y:S01]  /*8040*/  S2R R18, SR_CTAID.X ;  /* 0x0000000000127919 */ /* 0x000ea20000002500 */
[----:B-1-34-:R-:W-:Y:S02]  /*8050*/  IMAD.MOV.U32 R8, RZ, RZ, R16 ;  /* 0x000000ffff087224 */ /* 0x01afe400078e0010 */
[----:B------:R-:W-:Y:S01]  /*8060*/  IMAD.MOV.U32 R9, RZ, RZ, R17 ;  /* 0x000000ffff097224 */ /* 0x000fe200078e0011 */
[----:B------:R-:W1:Y:S03]  /*8070*/  S2R R20, SR_CTAID.Y ;  /* 0x0000000000147919 */ /* 0x000e660000002600 */
[----:B------:R-:W3:Y:S08]  /*8080*/  LDC R0, c[0x0][0x630] ;  /* 0x00018c00ff007b82 */ /* 0x000ef00000000800 */
[----:B------:R-:W4:Y:S01]  /*8090*/  LDC.64 R14, c[0x0][0x620] ;  /* 0x00018800ff0e7b82 */ /* 0x000f220000000a00 */
[----:B0-----:R-:W-:-:S04]  /*80a0*/  ISETP.NE.U32.AND P0, PT, R10, RZ, PT ;  /* 0x000000ff0a00720c */ /* 0x001fc80003f05070 */
[----:B------:R-:W-:-:S13]  /*80b0*/  ISETP.NE.AND.EX P0, PT, R11, RZ, PT, P0 ;  /* 0x000000ff0b00720c */ /* 0x000fda0003f05300 */
[----:B-1234-:R-:W-:Y:S05]  /*80c0*/  @!P0 BRA `(.L_x_224) ;  /* 0x0000000000288947 */ /* 0x01efea0003800000 */
[----:B------:R-:W0:Y:S02]  /*80d0*/  LDC R3, c[0x0][0x634] ;  /* 0x00018d00ff037b82 */ /* 0x000e240000000800 */
[----:B0-----:R-:W-:-:S05]  /*80e0*/  IADD3 R3, P0, R16, R3, RZ ;  /* 0x0000000310037210 */ /* 0x001fca0007f1e0ff */
        /* <DEDUP_REMOVED lines=8> */
.L_x_224:
[----:B------:R-:W0:Y:S01]  /*8170*/  LDC.64 R24, c[0x0][0x640] ;  /* 0x00019000ff187b82 */ /* 0x000e220000000a00 */
[-CC-:B------:R-:W-:Y:S01]  /*8180*/  SHF.R.U64 R19, R8, R0.reuse, R9.reuse ;  /* 0x0000000008137219 */ /* 0x180fe20000001209 */
[----:B------:R-:W-:Y:S01]  /*8190*/  ULDC UR4, c[0x0][0x150] ;  /* 0x0000540000047ab9 */ /* 0x000fe20000000800 */
[----:B------:R-:W-:Y:S02]  /*81a0*/  SHF.R.U32.HI R0, RZ, R0, R9 ;  /* 0x00000000ff007219 */ /* 0x000fe40000011609 */
[----:B------:R-:W-:Y:S02]  /*81b0*/  IADD3 R3, P0, RZ, -R19, RZ ;  /* 0x80000013ff037210 */ /* 0x000fe40007f1e0ff */
[----:B------:R-:W-:Y:S01]  /*81c0*/  I2FP.F32.U32 R7, R18 ;  /* 0x0000001200077245 */ /* 0x000fe20000201000 */
[----:B------:R-:W1:Y:S02]  /*81d0*/  LDC R6, c[0x0][0x618] ;  /* 0x00018600ff067b82 */ /* 0x000e640000000800 */
[----:B------:R-:W-:-:S02]  /*81e0*/  IMAD.X R5, RZ, RZ, ~R0, P0 ;  /* 0x000000ffff057224 */ /* 0x000fc400000e0e00 */
[----:B------:R-:W-:Y:S01]  /*81f0*/  FMUL R7, R7, UR4 ;  /* 0x0000000407077c20 */ /* 0x000fe20008400000 */
[----:B------:R-:W-:Y:S01]  /*8200*/  ULDC UR4, c[0x0][0x154] ;  /* 0x0000550000047ab9 */ /* 0x000fe20000000800 */
[-C--:B------:R-:W-:Y:S02]  /*8210*/  IMAD R0, R5, R14.reuse, RZ ;  /* 0x0000000e05007224 */ /* 0x080fe400078e02ff */
[----:B------:R-:W2:Y:S01]  /*8220*/  LDC R8, c[0x0][0x608] ;  /* 0x00018200ff087b82 */ /* 0x000ea20000000800 */
[C---:B------:R-:W-:Y:S01]  /*8230*/  IMAD.WIDE.U32 R4, R3.reuse, R14, R16 ;  /* 0x0000000e03047225 */ /* 0x040fe200078e0010 */
[----:B------:R-:W3:Y:S03]  /*8240*/  F2I.U32.TRUNC.NTZ R7, R7 ;  /* 0x0000000700077305 */ /* 0x000ee6000020f000 */
[----:B------:R-:W-:Y:S01]  /*8250*/  IMAD R3, R3, R15, R0 ;  /* 0x0000000f03037224 */ /* 0x000fe200078e0200 */
[----:B------:R-:W-:-:S02]  /*8260*/  I2FP.F32.U32 R0, R20 ;  /* 0x0000001400007245 */ /* 0x000fc40000201000 */
[----:B------:R-:W4:Y:S01]  /*8270*/  LDC R22, c[0x0][0x658] ;  /* 0x00019600ff167b82 */ /* 0x000f220000000800 */
[----:B------:R-:W-:Y:S01]  /*8280*/  IMAD.IADD R3, R5, 0x1, R3 ;  /* 0x0000000105037824 */ /* 0x000fe200078e0203 */
[----:B0-----:R-:W-:Y:S01]  /*8290*/  ISETP.NE.U32.AND P0, PT, R24, RZ, PT ;  /* 0x000000ff1800720c */ /* 0x001fe20003f05070 */
[----:B------:R-:W-:-:S03]  /*82a0*/  FMUL R0, R0, UR4 ;  /* 0x0000000400007c20 */ /* 0x000fc60008400000 */
[----:B------:R-:W-:Y:S01]  /*82b0*/  ISETP.NE.AND.EX P0, PT, R25, RZ, PT, P0 ;  /* 0x000000ff1900720c */ /* 0x000fe20003f05300 */
[----:B------:R0:W0:Y:S01]  /*82c0*/  F2I.U32.TRUNC.NTZ R14, R0 ;  /* 0x00000000000e7305 */ /* 0x000022000020f000 */
[----:B------:R-:W0:Y:S01]  /*82d0*/  LDC R9, c[0x0][0x144] ;  /* 0x00005100ff097b82 */ /* 0x000e220000000800 */
[-C--:B-1----:R-:W-:Y:S01]  /*82e0*/  SHF.R.U64 R10, R4, R6.reuse, R3 ;  /* 0x00000006040a7219 */ /* 0x082fe20000001203 */
[----:B---3--:R-:W-:Y:S01]  /*82f0*/  IMAD.MOV R7, RZ, RZ, -R7 ;  /* 0x000000ffff077224 */ /* 0x008fe200078e0a07 */
[----:B------:R-:W-:-:S05]  /*8300*/  SHF.R.U32.HI R3, RZ, R6, R3 ;  /* 0x00000006ff037219 */ /* 0x000fca0000011603 */
[----:B------:R-:W1:Y:S01]  /*8310*/  LDC R15, c[0x0][0x148] ;  /* 0x00005200ff0f7b82 */ /* 0x000e620000000800 */
[-CC-:B--2---:R-:W-:Y:S02]  /*8320*/  SHF.R.U64 R12, R10, R8.reuse, R3.reuse ;  /* 0x000000080a0c7219 */ /* 0x184fe40000001203 */
[----:B------:R-:W-:-:S05]  /*8330*/  SHF.R.U32.HI R3, RZ, R8, R3 ;  /* 0x00000008ff037219 */ /* 0x000fca0000011603 */
[----:B-----5:R-:W2:Y:S01]  /*8340*/  LDC R21, c[0x0][0x600] ;  /* 0x00018000ff157b82 */ /* 0x020ea20000000800 */
[-CC-:B----4-:R-:W-:Y:S02]  /*8350*/  SHF.R.U64 R13, R12, R22.reuse, R3.reuse ;  /* 0x000000160c0d7219 */ /* 0x190fe40000001203 */
[----:B------:R-:W-:-:S03]  /*8360*/  SHF.R.U32.HI R5, RZ, R22, R3 ;  /* 0x00000016ff057219 */ /* 0x000fc60000011603 */
[----:B------:R-:W-:Y:S02]  /*8370*/  IMAD.MOV.U32 R4, RZ, RZ, R13 ;  /* 0x000000ffff047224 */ /* 0x000fe400078e000d */
[----:B------:R-:W3:Y:S01]  /*8380*/  LDC R26, c[0x0][0x648] ;  /* 0x00019200ff1a7b82 */ /* 0x000ee20000000800 */
[----:B0-----:R-:W-:-:S07]  /*8390*/  IMAD R22, R9, R7, R18 ;  /* 0x0000000709167224 */ /* 0x001fce00078e0212 */
[----:B------:R-:W0:Y:S08]  /*83a0*/  LDC R27, c[0x0][0x638] ;  /* 0x00018e00ff1b7b82 */ /* 0x000e300000000800 */
[----:B------:R-:W4:Y:S01]  /*83b0*/  LDC R28, c[0x0][0x610] ;  /* 0x00018400ff1c7b82 */ /* 0x000f220000000800 */
[----:B-1----:R-:W-:Y:S05]  /*83c0*/  @!P0 BRA `(.L_x_225) ;  /* 0x0000000000288947 */ /* 0x002fea0003800000 */
[----:B------:R-:W1:Y:S02]  /*83d0*/  LDC R0, c[0x0][0x64c] ;  /* 0x00019300ff007b82 */ /* 0x000e640000000800 */
[----:B-1----:R-:W-:-:S05]  /*83e0*/  IADD3 R3, P0, R13, R0, RZ ;  /* 0x000000000d037210 */ /* 0x002fca0007f1e0ff */
        /* <DEDUP_REMOVED lines=8> */
.L_x_225:
[----:B------:R-:W-:Y:S01]  /*8470*/  ISETP.NE.AND P0, PT, R2, 0x1, PT ;  /* 0x000000010200780c */ /* 0x000fe20003f05270 */
[----:B------:R-:W-:Y:S01]  /*8480*/  IMAD.MOV R14, RZ, RZ, -R14 ;  /* 0x000000ffff0e7224 */ /* 0x000fe200078e0a0e */
[----:B---3--:R-:W-:Y:S01]  /*8490*/  SHF.R.U64 R0, R4, R26, R5 ;  /* 0x0000001a04007219 */ /* 0x008fe20000001205 */
[----:B--2---:R-:W-:Y:S01]  /*84a0*/  VIADD R5, R21, 0xffffffff ;  /* 0xffffffff15057836 */ /* 0x004fe20000000000 */
[----:B------:R-:W-:-:S03]  /*84b0*/  LOP3.LUT R3, R12, R131, RZ, 0xc0, !PT ;  /* 0x000000830c037212 */ /* 0x000fc600078ec0ff */
[----:B------:R-:W-:Y:S01]  /*84c0*/  IMAD.MOV R4, RZ, RZ, -R0 ;  /* 0x000000ffff047224 */ /* 0x000fe200078e0a00 */
[----:B------:R-:W-:Y:S01]  /*84d0*/  LOP3.LUT R5, R10, R5, RZ, 0xc0, !PT ;  /* 0x000000050a057212 */ /* 0x000fe200078ec0ff */
[----:B------:R-:W-:Y:S02]  /*84e0*/  IMAD R3, R126, R0, R3 ;  /* 0x000000007e037224 */ /* 0x000fe400078e0203 */
[----:B0-----:R-:W-:Y:S02]  /*84f0*/  IMAD R0, R4, R27, R13 ;  /* 0x0000001b04007224 */ /* 0x001fe400078e020d */
[----:B------:R-:W-:Y:S02]  /*8500*/  @P0 IMAD R22, R15, R14, R20 ;  /* 0x0000000e0f160224 */ /* 0x000fe400078e0214 */
[----:B------:R-:W-:Y:S02]  /*8510*/  IMAD.MOV.U32 R4, RZ, RZ, 0x1 ;  /* 0x00000001ff047424 */ /* 0x000fe400078e00ff */
[----:B----4-:R-:W-:-:S02]  /*8520*/  IMAD R22, R3, R28, R22 ;  /* 0x0000001c03167224 */ /* 0x010fc400078e0216 */
[----:B------:R-:W-:Y:S01]  /*8530*/  IMAD R3, R0, R21, R5 ;  /* 0x0000001500037224 */ /* 0x000fe200078e0205 */
[----:B------:R-:W-:-:S04]  /*8540*/  PRMT R0, R4, 0x7610, R0 ;  /* 0x0000761004007816 */ /* 0x000fc80000000000 */
[----:B------:R-:W-:Y:S02]  /*8550*/  SEL R18, R3, R22, !P0 ;  /* 0x0000001603127207 */ /* 0x000fe40004000000 */
[----:B------:R-:W-:-:S07]  /*8560*/  SEL R22, R22, R3, !P0 ;  /* 0x0000000316167207 */ /* 0x000fce0004000000 */
.L_x_223:
[----:B------:R-:W-:Y:S02]  /*8570*/  LOP3.LUT P0, RZ, R0, 0xff, RZ, 0xc0, !PT ;  /* 0x000000ff00ff7812 */ /* 0x000fe4000780c0ff */
[----:B------:R-:W-:-:S11]  /*8580*/  LOP3.LUT R134, R134, 0x1, RZ, 0x3c, !PT ;  /* 0x0000000186867812 */ /* 0x000fd600078e3cff */
[----:B------:R-:W-:Y:S05]  /*8590*/  @P0 BRA `(.L_x_226) ;  /* 0xffffff8c00f80947 */ /* 0x000fea000383ffff */
[----:B------:R-:W-:Y:S05]  /*85a0*/  EXIT ;  /* 0x000000000000794d */ /* 0x000fea0003800000 */
.L_x_13:
[----:B------:R-:W-:-:S08]  /*85b0*/  ISETP.NE.AND P0, PT, R14, RZ, PT ;  /* 0x000000ff0e00720c */ /* 0x000fd00003f05270 */
[----:B0-----:R-:W0:-:S00]  /*85c0*/  USETMAXREG.DEALLOC.CTAPOOL 0x28 ;  /* 0x00000028000079c8 */ /* 0x001e0000080e0500 */
[----:B------:R-:W-:Y:S05]  /*85d0*/  @P0 EXIT ;  /* 0x000000000000094d */ /* 0x000fea0003800000 */
[----:B0-----:R-:W-:Y:S01]  /*85e0*/  LOP3.LUT P0, RZ, R3, 0xff, RZ, 0xc0, !PT ;  /* 0x000000ff03ff7812 */ /* 0x001fe2000780c0ff */
[----:B------:R-:W-:Y:S02]  /*85f0*/  IMAD.MOV.U32 R3, RZ, RZ, 0x1 ;  /* 0x00000001ff037424 */ /* 0x000fe400078e00ff */
[----:B------:R-:W-:-:S10]  /*8600*/  IMAD.MOV.U32 R8, RZ, RZ, RZ ;  /* 0x000000ffff087224 */ /* 0x000fd400078e00ff */
[----:B------:R-:W-:Y:S05]  /*8610*/  @!P0 BRA `(.L_x_227) ;  /* 0x0000000c00148947 */ /* 0x000fea0003800000 */
[----:B------:R-:W-:Y:S01]  /*8620*/  LOP3.LUT P0, RZ, R5, 0x1f, RZ, 0xc0, !PT ;  /* 0x0000001f05ff7812 */ /* 0x000fe2000780c0ff */
[----:B------:R-:W-:Y:S01]  /*8630*/  ULDC UR5, c[0x0][0x658] ;  /* 0x0001960000057ab9 */ /* 0x000fe20000000800 */
[----:B------:R-:W-:Y:S01]  /*8640*/  UMOV UR6, 0xffffffff ;  /* 0xffffffff00067882 */ /* 0x000fe20000000000 */
[----:B------:R-:W-:Y:S01]  /*8650*/  BSSY B0, `(.L_x_227) ;  /* 0x00000c1000007945 */ /* 0x000fe20003800000 */
[----:B------:R-:W-:Y:S01]  /*8660*/  USHF.L.U32 UR6, UR6, UR5, URZ ;  /* 0x0000000506067299 */ /* 0x000fe2000800063f */
[C---:B------:R-:W-:Y:S01]  /*8670*/  ISETP.NE.AND P2, PT, R4.reuse, RZ, PT ;  /* 0x000000ff0400720c */ /* 0x040fe20003f45270 */
[----:B------:R-:W-:Y:S01]  /*8680*/  IMAD.MOV.U32 R10, RZ, RZ, 0x1 ;  /* 0x00000001ff0a7424 */ /* 0x000fe200078e00ff */
[----:B------:R-:W-:Y:S01]  /*8690*/  ISETP.NE.OR P0, PT, R4, RZ, !P0 ;  /* 0x000000ff0400720c */ /* 0x000fe20004705670 */
[----:B------:R-:W-:Y:S01]  /*86a0*/  IMAD.MOV.U32 R3, RZ, RZ, 0x1 ;  /* 0x00000001ff037424 */ /* 0x000fe200078e00ff */
[----:B------:R-:W-:Y:S01]  /*86b0*/  LOP3.LUT R9, R23, 0x2, RZ, 0xfc, !PT ;  /* 0x0000000217097812 */ /* 0x000fe200078efcff */
[----:B------:R-:W-:Y:S01]  /*86c0*/  IMAD.MOV.U32 R8, RZ, RZ, RZ ;  /* 0x000000ffff087224 */ /* 0x000fe200078e00ff */
[----:B------:R-:W-:Y:S01]  /*86d0*/  ULDC UR4, c[0x0][0x600] ;  /* 0x0001800000047ab9 */ /* 0x000fe20000000800 */
[----:B------:R-:W-:Y:S01]  /*86e0*/  UMOV UR7, 0x1 ;  /* 0x0000000100077882 */ /* 0x000fe20000000000 */
[----:B------:R-:W-:-:S02]  /*86f0*/  UIADD3 UR19, UR40, 0x1, URZ ;  /* 0x0000000128137890 */ /* 0x000fc4000fffe03f */
[----:B------:R-:W-:Y:S02]  /*8700*/  UIADD3 UR15, UR4, -0x1, URZ ;  /* 0xffffffff040f7890 */ /* 0x000fe4000fffe03f */
[----:B------:R-:W-:Y:S02]  /*8710*/  USHF.L.U32 UR17, UR7, UR5, URZ ;  /* 0x0000000507117299 */ /* 0x000fe4000800063f */
[----:B------:R-:W-:Y:S01]  /*8720*/  ULOP3.LUT UR16, URZ, UR6, URZ, 0x33, !UPT ;  /* 0x000000063f107292 */ /* 0x000fe2000f8e333f */
[----:B------:R-:W-:-:S11]  /*8730*/  ULDC.64 UR20, c[0x0][0x198] ;  /* 0x0000660000147ab9 */ /* 0x000fd60000000a00 */
.L_x_239:
[----:B------:R-:W-:-:S03]  /*8740*/  UMOV UR4, 0xffffffff ;  /* 0xffffffff00047882 */ /* 0x000fc60000000000 */
[----:B------:R-:W-:Y:S05]  /*8750*/  BRA.DIV UR4, `(.L_x_228) ;  /* 0x00000012044c7947 */ /* 0x000fea000b800000 */
[----:B------:R-:W-:-:S13]  /*8760*/  ELECT P6, URZ, PT ;  /* 0x00000000003f782f */ /* 0x000fda00038c0000 */
.L_x_255:
[----:B------:R-:W0:Y:S01]  /*8770*/  LDC R4, c[0x0][0x28c] ;  /* 0x0000a300ff047b82 */ /* 0x000e220000000800 */
[----:B------:R-:W-:Y:S01]  /*8780*/  BSSY B1, `(.L_x_229) ;  /* 0x0000037000017945 */ /* 0x000fe20003800000 */
[----:B0-----:R-:W-:-:S13]  /*8790*/  ISETP.LT.OR P6, PT, R4, 0x1, !P6 ;  /* 0x000000010400780c */ /* 0x001fda00077c1670 */
[----:B------:R-:W-:Y:S05]  /*87a0*/  @P6 BRA `(.L_x_230) ;  /* 0x0000000000d06947 */ /* 0x000fea0003800000 */
[----:B------:R-:W-:Y:S02]  /*87b0*/  IMAD R18, R18, 0xc0, RZ ;  /* 0x000000c012127824 */ /* 0x000fe400078e02ff */
[----:B------:R-:W-:Y:S02]  /*87c0*/  IMAD.SHL.U32 R22, R22, 0x40, RZ ;  /* 0x0000004016167824 */ /* 0x000fe400078e00ff */
[----:B------:R-:W-:Y:S02]  /*87d0*/  IMAD.MOV.U32 R13, RZ, RZ, RZ ;  /* 0x000000ffff0d7224 */ /* 0x000fe400078e00ff */
[----:B------:R-:W-:Y:S02]  /*87e0*/  IMAD.U32 R14, RZ, RZ, UR19 ;  /* 0x00000013ff0e7e24 */ /* 0x000fe4000f8e00ff */
[----:B------:R-:W-:Y:S02]  /*87f0*/  IMAD.MOV.U32 R4, RZ, RZ, R3 ;  /* 0x000000ffff047224 */ /* 0x000fe400078e0003 */
[----:B------:R-:W-:-:S07]  /*8800*/  IMAD.MOV.U32 R5, RZ, RZ, R8 ;  /* 0x000000ffff057224 */ /* 0x000fce00078e0008 */
.L_x_234:
[----:B------:R-:W0:Y:S01]  /*8810*/  S2R R7, SR_CgaCtaId ;  /* 0x0000000000077919 */ /* 0x000e220000008800 */
[----:B------:R-:W-:-:S04]  /*8820*/  MOV R6, 0x400 ;  /* 0x0000040000067802 */ /* 0x000fc80000000f00 */
[----:B0-----:R-:W-:Y:S02]  /*8830*/  LEA R12, R7, R6, 0x18 ;  /* 0x00000006070c7211 */ /* 0x001fe400078ec0ff */
[----:B------:R-:W-:Y:S01]  /*8840*/  SHF.L.U32 R6, R4, 0x1f, RZ ;  /* 0x0000001f04067819 */ /* 0x000fe200000006ff */
[----:B------:R-:W0:Y:S02]  /*8850*/  @!P2 LDC R7, c[0x0][0x500] ;  /* 0x00014000ff07ab82 */ /* 0x000e240000000800 */
[----:B------:R-:W-:-:S04]  /*8860*/  IMAD R11, R5, 0x8, R12 ;  /* 0x00000008050b7824 */ /* 0x000fc800078e020c */
[----:B------:R-:W1:Y:S02]  /*8870*/  SYNCS.PHASECHK.TRANS64.TRYWAIT P1, [R11+URZ+0x38], R6 ;  /* 0x000038060b0075a7 */ /* 0x000e64000802017f */
[----:B-1----:R-:W-:Y:S05]  /*8880*/  @!P1 BRA `(.L_x_231) ;  /* 0x0000001000209947 */ /* 0x002fea0003800000 */
.L_x_256:
[----:B-1----:R-:W-:Y:S01]  /*8890*/  PRMT R6, R9, 0x9910, RZ ;  /* 0x0000991009067816 */ /* 0x002fe200000000ff */
[----:B0-----:R0:W-:Y:S03]  /*88a0*/  @!P2 SYNCS.ARRIVE.TRANS64 RZ, [R11+URZ], R7 ;  /* 0x000000070bffa9a7 */ /* 0x0011e6000800003f */
[----:B------:R-:W-:-:S13]  /*88b0*/  ISETP.NE.AND P1, PT, R6, 0x2, PT ;  /* 0x000000020600780c */ /* 0x000fda0003f25270 */
[----:B0-----:R-:W-:Y:S05]  /*88c0*/  @P1 BRA `(.L_x_232) ;  /* 0x0000000000041947 */ /* 0x001fea0003800000 */
[----:B------:R-:W-:Y:S01]  /*88d0*/  BPT.TRAP 0x1 ;  /* 0x000000040000795c */ /* 0x000fe20000300000 */
.L_x_232:
[----:B------:R-:W-:Y:S05]  /*88e0*/  @P0 BRA `(.L_x_233) ;  /* 0x0000000000040947 */ /* 0x000fea0003800000 */
[----:B------:R-:W-:Y:S01]  /*88f0*/  BPT.TRAP 0x1 ;  /* 0x000000040000795c */ /* 0x000fe20000300000 */
.L_x_233:
[--C-:B------:R-:W-:Y:S01]  /*8900*/  IMAD R6, R5, 0x2000, R12.reuse ;  /* 0x0000200005067824 */ /* 0x100fe200078e020c */
[----:B------:R-:W-:Y:S01]  /*8910*/  R2UR UR9, R11 ;  /* 0x000000000b0972ca */ /* 0x000fe200000e0000 */
[C---:B------:R-:W-:Y:S01]  /*8920*/  IMAD R12, R5.reuse, 0x6000, R12 ;  /* 0x00006000050c7824 */ /* 0x040fe200078e020c */
[----:B------:R-:W-:Y:S01]  /*8930*/  UIADD3 UR4, UP0, UR20, 0xf0, URZ ;  /* 0x000000f014047890 */ /* 0x000fe2000ff1e03f */
[----:B------:R-:W-:Y:S01]  /*8940*/  VIADD R14, R14, 0xffffffff ;  /* 0xffffffff0e0e7836 */ /* 0x000fe20000000000 */
[----:B------:R-:W-:Y:S01]  /*8950*/  R2UR UR5, R6 ;  /* 0x00000000060572ca */ /* 0x000fe200000e0000 */
[----:B------:R-:W-:Y:S01]  /*8960*/  UIADD3 UR22, UP1, UR20, 0x1f0, URZ ;  /* 0x000001f014167890 */ /* 0x000fe2000ff3e03f */
[----:B------:R-:W-:Y:S01]  /*8970*/  R2UR UR8, R12 ;  /* 0x000000000c0872ca */ /* 0x000fe200000e0000 */
[----:B------:R-:W-:Y:S01]  /*8980*/  VIADD R5, R5, 0x1 ;  /* 0x0000000105057836 */ /* 0x000fe20000000000 */
[----:B------:R-:W-:Y:S01]  /*8990*/  R2UR UR11, R22 ;  /* 0x00000000160b72ca */ /* 0x000fe200000e0000 */
[----:B------:R-:W-:Y:S01]  /*89a0*/  UIADD3.X UR23, URZ, UR21, URZ, UP1, !UPT ;  /* 0x000000153f177290 */ /* 0x000fe20008ffe43f */
[----:B------:R-:W-:Y:S01]  /*89b0*/  R2UR UR10, R13 ;  /* 0x000000000d0a72ca */ /* 0x000fe200000e0000 */
[----:B------:R-:W-:Y:S01]  /*89c0*/  UMOV UR6, 0x0 ;  /* 0x0000000000067882 */ /* 0x000fe20000000000 */
[----:B------:R-:W-:Y:S01]  /*89d0*/  R2UR UR12, R19 ;  /* 0x00000000130c72ca */ /* 0x000fe200000e0000 */
[----:B------:R-:W-:Y:S01]  /*89e0*/  UMOV UR7, 0x10000000 ;  /* 0x1000000000077882 */ /* 0x000fe20000000000 */
[----:B------:R-:W-:Y:S01]  /*89f0*/  R2UR UR18, R18 ;  /* 0x00000000121272ca */ /* 0x000fe200000e0000 */
[----:B------:R-:W-:Y:S01]  /*8a00*/  VIADD R13, R13, 0x40 ;  /* 0x000000400d0d7836 */ /* 0x000fe20000000000 */
[----:B------:R-:W-:Y:S01]  /*8a10*/  ISETP.GT.AND P3, PT, R14, 0x1, PT ;  /* 0x000000010e00780c */ /* 0x000fe20003f64270 */
[----:B------:R-:W-:Y:S01]  /*8a20*/  UIADD3 UR13, UR5, 0x180, URZ ;  /* 0x00000180050d7890 */ /* 0x000fe2000fffe03f */
[----:B------:R-:W-:Y:S01]  /*8a30*/  ISETP.NE.AND P1, PT, R5, 0x7, PT ;  /* 0x000000070500780c */ /* 0x000fe20003f25270 */
[----:B------:R-:W-:-:S02]  /*8a40*/  UIADD3.X UR5, URZ, UR21, URZ, UP0, !UPT ;  /* 0x000000153f057290 */ /* 0x000fc400087fe43f */
[----:B------:R-:W-:Y:S01]  /*8a50*/  UIADD3 UR14, UR8, 0xe180, URZ ;  /* 0x0000e180080e7890 */ /* 0x000fe2000fffe03f */
[----:B------:R-:W-:Y:S02]  /*8a60*/  SEL R7, RZ, 0x1, P1 ;  /* 0x00000001ff077807 */ /* 0x000fe40000800000 */
[----:B------:R-:W-:Y:S01]  /*8a70*/  UMOV UR8, UR13 ;  /* 0x0000000d00087c82 */ /* 0x000fe20008000000 */
[----:B------:R-:W-:Y:S02]  /*8a80*/  SEL R5, R5, RZ, P1 ;  /* 0x000000ff05057207 */ /* 0x000fe40000800000 */
[----:B------:R-:W-:Y:S01]  /*8a90*/  LOP3.LUT R4, R4, R7, RZ, 0x3c, !PT ;  /* 0x0000000704047212 */ /* 0x000fe200078e3cff */
[----:B------:R0:W-:Y:S02]  /*8aa0*/  UTMALDG.3D [UR8], [UR4], desc[UR6] ;  /* 0x00000608040075b4 */ /* 0x0001e40008011000 */
[----:B0-----:R-:W-:Y:S01]  /*8ab0*/  UMOV UR8, UR14 ;  /* 0x0000000e00087c82 */ /* 0x001fe20008000000 */
[----:B------:R-:W-:-:S02]  /*8ac0*/  UMOV UR11, UR18 ;  /* 0x00000012000b7c82 */ /* 0x000fc40008000000 */
[----:B------:R0:W-:Y:S02]  /*8ad0*/  UTMALDG.3D [UR8], [UR22], desc[UR6] ;  /* 0x00000608160075b4 */ /* 0x0001e40008011000 */
[----:B0-----:R-:W-:Y:S05]  /*8ae0*/  @P3 BRA `(.L_x_234) ;  /* 0xfffffffc00483947 */ /* 0x001fea000383ffff */
.L_x_230:
[----:B------:R-:W-:Y:S05]  /*8af0*/  BSYNC B1 ;  /* 0x0000000000017941 */ /* 0x000fea0003800000 */
.L_x_229:
[----:B------:R-:W2:Y:S01]  /*8b00*/  LDL.64 R20, [R1] ;  /* 0x0000000001147983 */ /* 0x000ea20000100a00 */
[----:B------:R-:W-:Y:S01]  /*8b10*/  LOP3.LUT P4, RZ, R10, 0xff, RZ, 0xc0, !PT ;  /* 0x000000ff0aff7812 */ /* 0x000fe2000788c0ff */
[----:B------:R-:W-:Y:S01]  /*8b20*/  VIADD R11, R8, UR40 ;  /* 0x00000028080b7c36 */ /* 0x000fe20008000000 */
[----:B------:R-:W-:Y:S01]  /*8b30*/  ULDC.64 UR4, c[0x0][0x650] ;  /* 0x0001940000047ab9 */ /* 0x000fe20000000a00 */
[----:B------:R-:W-:Y:S01]  /*8b40*/  IMAD.U32 R8, RZ, RZ, UR40 ;  /* 0x00000028ff087e24 */ /* 0x000fe2000f8e00ff */
[----:B------:R-:W-:Y:S01]  /*8b50*/  UISETP.GE.U32.AND UP0, UPT, UR40, 0x7, UPT ;  /* 0x000000072800788c */ /* 0x000fe2000bf06070 */
[C---:B------:R-:W-:Y:S01]  /*8b60*/  IMAD.WIDE.U32 R4, R11.reuse, 0x24924925, RZ ;  /* 0x249249250b047825 */ /* 0x040fe200078e00ff */
[----:B------:R-:W-:Y:S01]  /*8b70*/  ISETP.GT.U32.AND P1, PT, R11, 0x6, PT ;  /* 0x000000060b00780c */ /* 0x000fe20003f24070 */
[----:B------:R-:W-:Y:S01]  /*8b80*/  BSSY B1, `(.L_x_235) ;  /* 0x000006b000017945 */ /* 0x000fe20003800000 */
[----:B------:R-:W-:Y:S01]  /*8b90*/  PRMT R10, RZ, 0x7610, R10 ;  /* 0x00007610ff0a7816 */ /* 0x000fe2000000000a */
[----:B------:R-:W-:Y:S01]  /*8ba0*/  IMAD.MOV.U32 R22, RZ, RZ, -0x1 ;  /* 0xffffffffff167424 */ /* 0x000fe200078e00ff */
[----:B------:R-:W-:Y:S01]  /*8bb0*/  ISETP.LT.U32.AND P1, PT, R8, 0x7, P1 ;  /* 0x000000070800780c */ /* 0x000fe20000f21070 */
[----:B------:R-:W-:Y:S01]  /*8bc0*/  IMAD.MOV.U32 R18, RZ, RZ, -0x1 ;  /* 0xffffffffff127424 */ /* 0x000fe200078e00ff */
[----:B------:R-:W-:Y:S01]  /*8bd0*/  PLOP3.LUT P3, PT, PT, PT, UP0, 0x80, 0x0 ;  /* 0x000000000000781c */ /* 0x000fe20003f6f008 */
[----:B------:R-:W0:Y:S01]  /*8be0*/  @P4 S2R R7, SR_CgaCtaId ;  /* 0x0000000000074919 */ /* 0x000e220000008800 */
[----:B------:R-:W-:Y:S01]  /*8bf0*/  SEL R4, RZ, 0x1, !P1 ;  /* 0x00000001ff047807 */ /* 0x000fe20004800000 */
[----:B------:R-:W-:Y:S01]  /*8c00*/  IMAD.MOV.U32 R19, RZ, RZ, -0x1 ;  /* 0xffffffffff137424 */ /* 0x000fe200078e00ff */
[----:B------:R-:W-:-:S02]  /*8c10*/  @P4 MOV R6, 0x400 ;  /* 0x0000040000064802 */ /* 0x000fc40000000f00 */
[----:B------:R-:W-:Y:S02]  /*8c20*/  LOP3.LUT R3, R3, R4, RZ, 0x3c, !PT ;  /* 0x0000000403037212 */ /* 0x000fe400078e3cff */
[----:B------:R-:W-:Y:S02]  /*8c30*/  PRMT R4, RZ, 0x7610, R4 ;  /* 0x00007610ff047816 */ /* 0x000fe40000000004 */
[----:B0-----:R-:W-:Y:S01]  /*8c40*/  @P4 LEA R6, R7, R6, 0x18 ;  /* 0x0000000607064211 */ /* 0x001fe200078ec0ff */
[----:B------:R-:W-:-:S03]  /*8c50*/  IMAD.IADD R7, R11, 0x1, -R5 ;  /* 0x000000010b077824 */ /* 0x000fc600078e0a05 */
[----:B------:R0:W-:Y:S02]  /*8c60*/  @P4 SYNCS.ARRIVE.TRANS64.A1T0 RZ, [R6+URZ+0xa8], RZ ;  /* 0x0000a8ff06ff49a7 */ /* 0x0001e4000810003f */
[----:B------:R-:W-:-:S04]  /*8c70*/  LEA.HI R7, R7, R5, RZ, 0x1f ;  /* 0x0000000507077211 */ /* 0x000fc800078ff8ff */
[----:B------:R-:W-:-:S04]  /*8c80*/  SHF.R.U32.HI R8, RZ, 0x2, R7 ;  /* 0x00000002ff087819 */ /* 0x000fc80000011607 */
[----:B------:R-:W-:Y:S01]  /*8c90*/  @P3 LOP3.LUT R3, R3, 0x1, R8, 0x78, !PT ;  /* 0x0000000103033812 */ /* 0x000fe200078e7808 */
[----:B------:R-:W-:Y:S01]  /*8ca0*/  IMAD R8, R8, -0x7, R11 ;  /* 0xfffffff908087824 */ /* 0x000fe200078e020b */
[----:B--2---:R-:W-:-:S05]  /*8cb0*/  IADD3 R16, P1, R16, R20, RZ ;  /* 0x0000001410107210 */ /* 0x004fca0007f3e0ff */
[----:B------:R-:W-:Y:S01]  /*8cc0*/  IMAD.X R17, R17, 0x1, R0, P1 ;  /* 0x0000000111117824 */ /* 0x000fe200008e0600 */
[----:B------:R-:W-:-:S04]  /*8cd0*/  ISETP.GE.U32.AND P1, PT, R16, UR4, PT ;  /* 0x0000000410007c0c */ /* 0x000fc8000bf26070 */
[----:B------:R-:W-:-:S13]  /*8ce0*/  ISETP.GE.U32.AND.EX P1, PT, R17, UR5, PT, P1 ;  /* 0x0000000511007c0c */ /* 0x000fda000bf26110 */
[----:B0-----:R-:W-:Y:S05]  /*8cf0*/  @P1 BRA `(.L_x_236) ;  /* 0x00000004004c1947 */ /* 0x001fea0003800000 */
[----:B------:R-:W0:Y:S01]  /*8d00*/  S2R R12, SR_CTAID.X ;  /* 0x00000000000c7919 */ /* 0x000e220000002500 */
[----:B------:R-:W-:Y:S01]  /*8d10*/  ULDC.64 UR4, c[0x0][0x628] ;  /* 0x00018a0000047ab9 */ /* 0x000fe20000000a00 */
[----:B------:R-:W1:Y:S01]  /*8d20*/  LDC R13, c[0x0][0x144] ;  /* 0x00005100ff0d7b82 */ /* 0x000e620000000800 */
[----:B------:R-:W-:Y:S01]  /*8d30*/  ISETP.NE.U32.AND P1, PT, RZ, UR4, PT ;  /* 0x00000004ff007c0c */ /* 0x000fe2000bf25070 */
[----:B------:R-:W2:Y:S01]  /*8d40*/  S2R R11, SR_CTAID.Y ;  /* 0x00000000000b7919 */ /* 0x000ea20000002600 */
[----:B------:R-:W-:Y:S01]  /*8d50*/  ULDC UR6, c[0x0][0x150] ;  /* 0x0000540000067ab9 */ /* 0x000fe20000000800 */
[----:B------:R-:W-:Y:S01]  /*8d60*/  ULDC UR7, c[0x0][0x630] ;  /* 0x00018c0000077ab9 */ /* 0x000fe20000000800 */
[----:B------:R-:W-:Y:S01]  /*8d70*/  ISETP.NE.AND.EX P1, PT, RZ, UR5, PT, P1 ;  /* 0x00000005ff007c0c */ /* 0x000fe2000bf25310 */
[----:B------:R-:W-:Y:S01]  /*8d80*/  IMAD.MOV.U32 R4, RZ, RZ, R16 ;  /* 0x000000ffff047224 */ /* 0x000fe200078e0010 */
[----:B0-----:R-:W-:-:S05]  /*8d90*/  I2FP.F32.U32 R5, R12 ;  /* 0x0000000c00057245 */ /* 0x001fca0000201000 */
[----:B------:R-:W-:Y:S01]  /*8da0*/  FMUL R14, R5, UR6 ;  /* 0x00000006050e7c20 */ /* 0x000fe20008400000 */
[----:B------:R-:W-:-:S05]  /*8db0*/  IMAD.MOV.U32 R5, RZ, RZ, R17 ;  /* 0x000000ffff057224 */ /* 0x000fca00078e0011 */
[----:B--2---:R-:W-:Y:S05]  /*8dc0*/  @!P1 BRA `(.L_x_237) ;  /* 0x0000000000289947 */ /* 0x004fea0003800000 */
[----:B------:R-:W-:Y:S02]  /*8dd0*/  ULDC UR6, c[0x0][0x634] ;  /* 0x00018d0000067ab9 */ /* 0x000fe40000000800 */
[----:B------:R-:W-:-:S05]  /*8de0*/  IADD3 R5, P1, R16, UR6, RZ ;  /* 0x0000000610057c10 */ /* 0x000fca000ff3e0ff */
[----:B------:R-:W-:-:S04]  /*8df0*/  IMAD.X R15, RZ, RZ, R17, P1 ;  /* 0x000000ffff0f7224 */ /* 0x000fc800008e0611 */
[----:B------:R-:W-:-:S04]  /*8e00*/  IMAD.WIDE.U32 R6, R15, UR4, RZ ;  /* 0x000000040f067c25 */ /* 0x000fc8000f8e00ff */
[----:B------:R-:W-:-:S04]  /*8e10*/  IMAD.WIDE.U32 R6, P1, R5, UR5, R6 ;  /* 0x0000000505067c25 */ /* 0x000fc8000f820006 */
[----:B------:R-:W-:-:S04]  /*8e20*/  IMAD.WIDE.U32 R4, R5, UR4, RZ ;  /* 0x0000000405047c25 */ /* 0x000fc8000f8e00ff */
[----:B------:R-:W-:Y:S01]  /*8e30*/  IMAD.MOV.U32 R4, RZ, RZ, R7 ;  /* 0x000000ffff047224 */ /* 0x000fe200078e0007 */
[----:B------:R-:W-:Y:S01]  /*8e40*/  IADD3 RZ, P3, R5, R6, RZ ;  /* 0x0000000605ff7210 */ /* 0x000fe20007f7e0ff */
[----:B------:R-:W-:-:S04]  /*8e50*/  IMAD.X R5, RZ, RZ, RZ, P1 ;  /* 0x000000ffff057224 */ /* 0x000fc800008e06ff */
[----:B------:R-:W-:-:S08]  /*8e60*/  IMAD.WIDE.U32.X R4, R15, UR5, R4, P3 ;  /* 0x000000050f047c25 */ /* 0x000fd000098e0404 */
.L_x_237:
[--C-:B------:R-:W-:Y:S01]  /*8e70*/  SHF.R.U64 R19, R4, UR7, R5.reuse ;  /* 0x0000000704137c19 */ /* 0x100fe20008001205 */
[----:B------:R-:W0:Y:S01]  /*8e80*/  F2I.U32.TRUNC.NTZ R14, R14 ;  /* 0x0000000e000e7305 */ /* 0x000e22000020f000 */
[----:B------:R-:W-:Y:S01]  /*8e90*/  SHF.R.U32.HI R4, RZ, UR7, R5 ;  /* 0x00000007ff047c19 */ /* 0x000fe20008011605 */
[----:B------:R-:W-:Y:S01]  /*8ea0*/  ULDC.64 UR4, c[0x0][0x620] ;  /* 0x0001880000047ab9 */ /* 0x000fe20000000a00 */
[----:B------:R-:W-:Y:S01]  /*8eb0*/  IADD3 R7, P1, RZ, -R19, RZ ;  /* 0x80000013ff077210 */ /* 0x000fe20007f3e0ff */
[----:B------:R-:W-:Y:S01]  /*8ec0*/  ULDC.64 UR6, c[0x0][0x640] ;  /* 0x0001900000067ab9 */ /* 0x000fe20000000a00 */
[----:B------:R-:W2:Y:S03]  /*8ed0*/  LDC R18, c[0x0][0x148] ;  /* 0x00005200ff127b82 */ /* 0x000ea60000000800 */
[----:B------:R-:W-:Y:S01]  /*8ee0*/  IMAD.X R4, RZ, RZ, ~R4, P1 ;  /* 0x000000ffff047224 */ /* 0x000fe200008e0e04 */
[----:B------:R-:W-:-:S03]  /*8ef0*/  ISETP.NE.U32.AND P1, PT, RZ, UR6, PT ;  /* 0x00000006ff007c0c */ /* 0x000fc6000bf25070 */
[----:B------:R-:W-:Y:S01]  /*8f00*/  IMAD R6, R4, UR4, RZ ;  /* 0x0000000404067c24 */ /* 0x000fe2000f8e02ff */
[----:B------:R-:W-:Y:S01]  /*8f10*/  ISETP.NE.AND.EX P1, PT, RZ, UR7, PT, P1 ;  /* 0x00000007ff007c0c */ /* 0x000fe2000bf25310 */
[----:B------:R-:W-:Y:S01]  /*8f20*/  IMAD.WIDE.U32 R4, R7, UR4, R16 ;  /* 0x0000000407047c25 */ /* 0x000fe2000f8e0010 */
[----:B------:R-:W-:-:S03]  /*8f30*/  ULDC UR4, c[0x0][0x618] ;  /* 0x0001860000047ab9 */ /* 0x000fc60000000800 */
[----:B------:R-:W-:Y:S01]  /*8f40*/  IMAD R7, R7, UR5, R6 ;  /* 0x0000000507077c24 */ /* 0x000fe2000f8e0206 */
[----:B------:R-:W-:Y:S01]  /*8f50*/  ULDC UR5, c[0x0][0x154] ;  /* 0x0000550000057ab9 */ /* 0x000fe20000000800 */
[----:B0-----:R-:W-:Y:S02]  /*8f60*/  IMAD.MOV R6, RZ, RZ, -R14 ;  /* 0x000000ffff067224 */ /* 0x001fe400078e0a0e */
[----:B------:R-:W-:Y:S02]  /*8f70*/  IMAD.IADD R5, R5, 0x1, R7 ;  /* 0x0000000105057824 */ /* 0x000fe400078e0207 */
[----:B-1----:R-:W-:Y:S01]  /*8f80*/  IMAD R12, R13, R6, R12 ;  /* 0x000000060d0c7224 */ /* 0x002fe200078e020c */
[----:B------:R-:W-:Y:S02]  /*8f90*/  I2FP.F32.U32 R6, R11 ;  /* 0x0000000b00067245 */ /* 0x000fe40000201000 */
[--C-:B------:R-:W-:Y:S02]  /*8fa0*/  SHF.R.U64 R13, R4, UR4, R5.reuse ;  /* 0x00000004040d7c19 */ /* 0x100fe40008001205 */
[----:B------:R-:W-:Y:S01]  /*8fb0*/  SHF.R.U32.HI R4, RZ, UR4, R5 ;  /* 0x00000004ff047c19 */ /* 0x000fe20008011605 */
[----:B------:R-:W-:Y:S01]  /*8fc0*/  FMUL R6, R6, UR5 ;  /* 0x0000000506067c20 */ /* 0x000fe20008400000 */
[----:B------:R-:W-:-:S02]  /*8fd0*/  ULDC UR4, c[0x0][0x608] ;  /* 0x0001820000047ab9 */ /* 0x000fc40000000800 */
[--C-:B------:R-:W-:Y:S01]  /*8fe0*/  SHF.R.U64 R15, R13, UR4, R4.reuse ;  /* 0x000000040d0f7c19 */ /* 0x100fe20008001204 */
[----:B------:R0:W1:Y:S01]  /*8ff0*/  F2I.U32.TRUNC.NTZ R20, R6 ;  /* 0x0000000600147305 */ /* 0x000062000020f000 */
[----:B------:R-:W-:Y:S01]  /*9000*/  SHF.R.U32.HI R4, RZ, UR4, R4 ;  /* 0x00000004ff047c19 */ /* 0x000fe20008011604 */
[----:B------:R-:W-:-:S03]  /*9010*/  ULDC UR4, c[0x0][0x658] ;  /* 0x0001960000047ab9 */ /* 0x000fc60000000800 */
[--C-:B------:R-:W-:Y:S02]  /*9020*/  SHF.R.U64 R14, R15, UR4, R4.reuse ;  /* 0x000000040f0e7c19 */ /* 0x100fe40008001204 */
[----:B------:R-:W-:-:S03]  /*9030*/  SHF.R.U32.HI R21, RZ, UR4, R4 ;  /* 0x00000004ff157c19 */ /* 0x000fc60008011604 */
[----:B------:R-:W-:Y:S02]  /*9040*/  IMAD.MOV.U32 R4, RZ, RZ, R14 ;  /* 0x000000ffff047224 */ /* 0x000fe400078e000e */
[----:B------:R-:W-:Y:S01]  /*9050*/  IMAD.MOV.U32 R5, RZ, RZ, R21 ;  /* 0x000000ffff057224 */ /* 0x000fe200078e0015 */
[----:B0-----:R-:W-:Y:S06]  /*9060*/  @!P1 BRA `(.L_x_238) ;  /* 0x0000000000289947 */ /* 0x001fec0003800000 */
        /* <DEDUP_REMOVED lines=10> */
.L_x_238:
[----:B------:R-:W-:Y:S01]  /*9110*/  ISETP.NE.AND P1, PT, R2, 0x1, PT ;  /* 0x000000010200780c */ /* 0x000fe20003f25270 */
[----:B------:R-:W-:Y:S01]  /*9120*/  ULDC UR4, c[0x0][0x648] ;  /* 0x0001920000047ab9 */ /* 0x000fe20000000800 */
[----:B------:R-:W-:Y:S01]  /*9130*/  LOP3.LUT R15, R15, UR16, RZ, 0xc0, !PT ;  /* 0x000000100f0f7c12 */ /* 0x000fe2000f8ec0ff */
[----:B-1----:R-:W-:Y:S01]  /*9140*/  IMAD.MOV R20, RZ, RZ, -R20 ;  /* 0x000000ffff147224 */ /* 0x002fe200078e0a14 */
[----:B------:R-:W-:Y:S01]  /*9150*/  SHF.R.U64 R4, R4, UR4, R5 ;  /* 0x0000000404047c19 */ /* 0x000fe20008001205 */
[----:B------:R-:W-:Y:S01]  /*9160*/  ULDC UR4, c[0x0][0x638] ;  /* 0x00018e0000047ab9 */ /* 0x000fe20000000800 */
[----:B------:R-:W-:Y:S01]  /*9170*/  LOP3.LUT R13, R13, UR15, RZ, 0xc0, !PT ;  /* 0x0000000f0d0d7c12 */ /* 0x000fe2000f8ec0ff */
[----:B------:R-:W-:Y:S02]  /*9180*/  ULDC UR5, c[0x0][0x610] ;  /* 0x0001840000057ab9 */ /* 0x000fe40000000800 */
[----:B------:R-:W-:Y:S02]  /*9190*/  IMAD.MOV R5, RZ, RZ, -R4 ;  /* 0x000000ffff057224 */ /* 0x000fe400078e0a04 */
[----:B------:R-:W-:-:S02]  /*91a0*/  IMAD R15, R4, UR17, R15 ;  /* 0x00000011040f7c24 */ /* 0x000fc4000f8e020f */
[----:B--2---:R-:W-:Y:S02]  /*91b0*/  @P1 IMAD R12, R18, R20, R11 ;  /* 0x00000014120c1224 */ /* 0x004fe400078e020b */
[----:B------:R-:W-:Y:S01]  /*91c0*/  IMAD R14, R5, UR4, R14 ;  /* 0x00000004050e7c24 */ /* 0x000fe2000f8e020e */
[----:B------:R-:W-:Y:S01]  /*91d0*/  ULDC UR4, c[0x0][0x600] ;  /* 0x0001800000047ab9 */ /* 0x000fe20000000800 */
[----:B------:R-:W-:Y:S02]  /*91e0*/  IMAD R12, R15, UR5, R12 ;  /* 0x000000050f0c7c24 */ /* 0x000fe4000f8e020c */
[----:B------:R-:W-:Y:S02]  /*91f0*/  IMAD R5, R14, UR4, R13 ;  /* 0x000000040e057c24 */ /* 0x000fe4000f8e020d */
[----:B------:R-:W-:-:S03]  /*9200*/  IMAD.MOV.U32 R4, RZ, RZ, 0x1 ;  /* 0x00000001ff047424 */ /* 0x000fc600078e00ff */
[----:B------:R-:W-:Y:S02]  /*9210*/  SEL R18, R5, R12, !P1 ;  /* 0x0000000c05127207 */ /* 0x000fe40004800000 */
[----:B------:R-:W-:-:S07]  /*9220*/  SEL R22, R12, R5, !P1 ;  /* 0x000000050c167207 */ /* 0x000fce0004800000 */
.L_x_236:
[----:B------:R-:W-:Y:S05]  /*9230*/  BSYNC B1 ;  /* 0x0000000000017941 */ /* 0x000fea0003800000 */
.L_x_235:
[----:B------:R-:W-:-:S13]  /*9240*/  LOP3.LUT P1, RZ, R4, 0xff, RZ, 0xc0, !PT ;  /* 0x000000ff04ff7812 */ /* 0x000fda000782c0ff */
[----:B------:R-:W-:Y:S05]  /*9250*/  @P1 BRA `(.L_x_239) ;  /* 0xfffffff400381947 */ /* 0x000fea000383ffff */
[----:B------:R-:W-:Y:S05]  /*9260*/  BSYNC B0 ;  /* 0x0000000000007941 */ /* 0x000fea0003800000 */
.L_x_227:
[----:B------:R-:W-:-:S03]  /*9270*/  UMOV UR4, 0xffffffff ;  /* 0xffffffff00047882 */ /* 0x000fc60000000000 */
[----:B------:R-:W-:Y:S05]  /*9280*/  BRA.DIV UR4, `(.L_x_240) ;  /* 0x0000000604b47947 */ /* 0x000fea000b800000 */
[----:B------:R-:W-:-:S13]  /*9290*/  ELECT P6, URZ, PT ;  /* 0x00000000003f782f */ /* 0x000fda00038c0000 */
.L_x_259:
[----:B------:R-:W-:Y:S04]  /*92a0*/  BSSY B0, `(.L_x_241) ;  /* 0x0000046000007945 */ /* 0x000fe80003800000 */
[----:B------:R-:W-:Y:S05]  /*92b0*/  @!P6 BRA `(.L_x_242) ;  /* 0x000000040010e947 */ /* 0x000fea0003800000 */
[----:B------:R-:W-:-:S04]  /*92c0*/  LOP3.LUT R23, R23, 0x2, RZ, 0xfc, !PT ;  /* 0x0000000217177812 */ /* 0x000fc800078efcff */
[----:B------:R-:W-:-:S13]  /*92d0*/  ISETP.NE.AND P0, PT, R23, 0x3, PT ;  /* 0x000000031700780c */ /* 0x000fda0003f05270 */
[----:B------:R-:W-:Y:S05]  /*92e0*/  @!P0 BRA `(.L_x_243) ;  /* 0x0000000000048947 */ /* 0x000fea0003800000 */
[----:B------:R-:W-:Y:S01]  /*92f0*/  BPT.TRAP 0x1 ;  /* 0x000000040000795c */ /* 0x000fe20000300000 */
.L_x_243:
[----:B------:R-:W0:Y:S01]  /*9300*/  S2R R5, SR_CgaCtaId ;  /* 0x0000000000057919 */ /* 0x000e220000008800 */
[----:B------:R-:W-:Y:S02]  /*9310*/  MOV R0, 0x400 ;  /* 0x0000040000007802 */ /* 0x000fe40000000f00 */
[----:B------:R-:W-:Y:S02]  /*9320*/  SHF.L.U32 R2, R3, 0x1f, RZ ;  /* 0x0000001f03027819 */ /* 0x000fe400000006ff */
[----:B0-----:R-:W-:-:S05]  /*9330*/  LEA R5, R5, R0, 0x18 ;  /* 0x0000000005057211 */ /* 0x001fca00078ec0ff */
[----:B------:R-:W-:-:S04]  /*9340*/  VIADD R5, R5, 0x38 ;  /* 0x0000003805057836 */ /* 0x000fc80000000000 */
[C---:B------:R-:W-:Y:S02]  /*9350*/  IMAD R7, R8.reuse, 0x8, R5 ;  /* 0x0000000808077824 */ /* 0x040fe400078e0205 */
[----:B------:R-:W-:Y:S02]  /*9360*/  VIADD R8, R8, 0x1 ;  /* 0x0000000108087836 */ /* 0x000fe40000000000 */
[----:B------:R-:W0:Y:S03]  /*9370*/  SYNCS.PHASECHK.TRANS64.TRYWAIT P0, [R7+URZ], R2 ;  /* 0x00000002070075a7 */ /* 0x000e26000800017f */
[----:B------:R-:W-:-:S04]  /*9380*/  ISETP.NE.AND P1, PT, R8, 0x7, PT ;  /* 0x000000070800780c */ /* 0x000fc80003f25270 */
[----:B------:R-:W-:Y:S02]  /*9390*/  SEL R0, RZ, 0x1, P1 ;  /* 0x00000001ff007807 */ /* 0x000fe40000800000 */
[----:B------:R-:W-:Y:S02]  /*93a0*/  SEL R8, R8, RZ, P1 ;  /* 0x000000ff08087207 */ /* 0x000fe40000800000 */
[----:B------:R-:W-:-:S03]  /*93b0*/  LOP3.LUT R9, R3, R0, RZ, 0x3c, !PT ;  /* 0x0000000003097212 */ /* 0x000fc600078e3cff */
[----:B------:R-:W-:Y:S01]  /*93c0*/  IMAD R6, R8, 0x8, R5 ;  /* 0x0000000808067824 */ /* 0x000fe200078e0205 */
[----:B------:R-:W-:Y:S01]  /*93d0*/  SHF.L.U32 R3, R9, 0x1f, RZ ;  /* 0x0000001f09037819 */ /* 0x000fe200000006ff */
[----:B0-----:R-:W-:Y:S06]  /*93e0*/  @!P0 BRA `(.L_x_244) ;  /* 0x00000004007c8947 */ /* 0x001fec0003800000 */
.L_x_260:
[----:B------:R-:W1:Y:S01]  /*93f0*/  SYNCS.PHASECHK.TRANS64.TRYWAIT P0, [R6+URZ], R3 ;  /* 0x00000003060075a7 */ /* 0x000e62000800017f */
[----:B------:R-:W-:-:S05]  /*9400*/  VIADD R0, R8, 0x1 ;  /* 0x0000000108007836 */ /* 0x000fca0000000000 */
[----:B------:R-:W-:-:S04]  /*9410*/  ISETP.NE.AND P1, PT, R0, 0x7, PT ;  /* 0x000000070000780c */ /* 0x000fc80003f25270 */
[----:B0-----:R-:W-:Y:S02]  /*9420*/  SEL R2, RZ, 0x1, P1 ;  /* 0x00000001ff027807 */ /* 0x001fe40000800000 */
[----:B------:R-:W-:Y:S02]  /*9430*/  SEL R0, R0, RZ, P1 ;  /* 0x000000ff00007207 */ /* 0x000fe40000800000 */
[----:B------:R-:W-:-:S03]  /*9440*/  LOP3.LUT R9, R9, R2, RZ, 0x3c, !PT ;  /* 0x0000000209097212 */ /* 0x000fc600078e3cff */
[----:B------:R-:W-:Y:S01]  /*9450*/  IMAD R7, R0, 0x8, R5 ;  /* 0x0000000800077824 */ /* 0x000fe200078e0205 */
[----:B------:R-:W-:Y:S01]  /*9460*/  SHF.L.U32 R4, R9, 0x1f, RZ ;  /* 0x0000001f09047819 */ /* 0x000fe200000006ff */
[----:B-1----:R-:W-:Y:S06]  /*9470*/  @!P0 BRA `(.L_x_245) ;  /* 0x00000004006c8947 */ /* 0x002fec0003800000 */
.L_x_261:
[----:B------:R-:W1:Y:S01]  /*9480*/  SYNCS.PHASECHK.TRANS64.TRYWAIT P0, [R7+URZ], R4 ;  /* 0x00000004070075a7 */ /* 0x000e62000800017f */
[----:B------:R-:W-:-:S05]  /*9490*/  VIADD R0, R0, 0x1 ;  /* 0x0000000100007836 */ /* 0x000fca0000000000 */
[----:B------:R-:W-:-:S04]  /*94a0*/  ISETP.NE.AND P1, PT, R0, 0x7, PT ;  /* 0x000000070000780c */ /* 0x000fc80003f25270 */
[----:B------:R-:W-:Y:S02]  /*94b0*/  SEL R2, RZ, 0x1, P1 ;  /* 0x00000001ff027807 */ /* 0x000fe40000800000 */
[----:B------:R-:W-:Y:S02]  /*94c0*/  SEL R0, R0, RZ, P1 ;  /* 0x000000ff00007207 */ /* 0x000fe40000800000 */
[----:B------:R-:W-:-:S03]  /*94d0*/  LOP3.LUT R9, R9, R2, RZ, 0x3c, !PT ;  /* 0x0000000209097212 */ /* 0x000fc600078e3cff */
[----:B0-----:R-:W-:Y:S01]  /*94e0*/  IMAD R6, R0, 0x8, R5 ;  /* 0x0000000800067824 */ /* 0x001fe200078e0205 */
[----:B------:R-:W-:Y:S01]  /*94f0*/  SHF.L.U32 R3, R9, 0x1f, RZ ;  /* 0x0000001f09037819 */ /* 0x000fe200000006ff */
[----:B-1----:R-:W-:Y:S06]  /*9500*/  @!P0 BRA `(.L_x_246) ;  /* 0x00000004005c8947 */ /* 0x002fec0003800000 */
.L_x_262:
        /* <DEDUP_REMOVED lines=9> */
.L_x_263:
        /* <DEDUP_REMOVED lines=9> */
.L_x_264:
[----:B------:R-:W1:Y:S01]  /*9630*/  SYNCS.PHASECHK.TRANS64.TRYWAIT P0, [R6+URZ], R3 ;  /* 0x00000003060075a7 */ /* 0x000e62000800017f */
[----:B------:R-:W-:-:S05]  /*9640*/  VIADD R0, R0, 0x1 ;  /* 0x0000000100007836 */ /* 0x000fca0000000000 */
[----:B------:R-:W-:-:S04]  /*9650*/  ISETP.NE.AND P1, PT, R0, 0x7, PT ;  /* 0x000000070000780c */ /* 0x000fc80003f25270 */
[----:B------:R-:W-:Y:S02]  /*9660*/  SEL R2, RZ, 0x1, P1 ;  /* 0x00000001ff027807 */ /* 0x000fe40000800000 */
[----:B------:R-:W-:Y:S02]  /*9670*/  SEL R0, R0, RZ, P1 ;  /* 0x000000ff00007207 */ /* 0x000fe40000800000 */
[----:B------:R-:W-:Y:S01]  /*9680*/  LOP3.LUT R2, R9, R2, RZ, 0x3c, !PT ;  /* 0x0000000209027212 */ /* 0x000fe200078e3cff */
[----:B-1----:R-:W-:Y:S06]  /*9690*/  @!P0 BRA `(.L_x_249) ;  /* 0x0000000400348947 */ /* 0x002fec0003800000 */
.L_x_265:
[----:B------:R-:W-:Y:S01]  /*96a0*/  IMAD R5, R0, 0x8, R5 ;  /* 0x0000000800057824 */ /* 0x000fe200078e0205 */
[----:B------:R-:W-:-:S07]  /*96b0*/  SHF.L.U32 R0, R2, 0x1f, RZ ;  /* 0x0000001f02007819 */ /* 0x000fce00000006ff */
.L_x_250:
[----:B--2---:R2:W3:Y:S02]  /*96c0*/  SYNCS.PHASECHK.TRANS64.TRYWAIT P0, [R5+URZ], R0 ;  /* 0x00000000050075a7 */ /* 0x0044e4000800017f */
[----:B---3--:R-:W-:Y:S05]  /*96d0*/  @!P0 NANOSLEEP.SYNCS 0x989680 ;  /* 0x009896800000895d */ /* 0x008fea0003900000 */
[----:B------:R-:W3:Y:S02]  /*96e0*/  @!P0 SYNCS.PHASECHK.TRANS64 P0, [R5+URZ], R0 ;  /* 0x00000000050085a7 */ /* 0x000ee4000800007f */
[----:B---3--:R-:W-:Y:S05]  /*96f0*/  @!P0 BRA `(.L_x_250) ;  /* 0xfffffffc00f08947 */ /* 0x008fea000383ffff */
.L_x_242:
[----:B------:R-:W-:Y:S05]  /*9700*/  BSYNC B0 ;  /* 0x0000000000007941 */ /* 0x000fea0003800000 */
.L_x_241:
[----:B------:R-:W-:Y:S05]  /*9710*/  EXIT ;  /* 0x000000000000794d */ /* 0x000fea0003800000 */
.L_x_15:
[----:B-1----:R-:W-:-:S04]  /*9720*/  IMAD.U32 R3, RZ, RZ, UR43 ;  /* 0x0000002bff037e24 */ /* 0x002fc8000f8e00ff */
[----:B------:R1:W2:Y:S03]  /*9730*/  SYNCS.PHASECHK.TRANS64.TRYWAIT P0, [R3+URZ+-0x8], R0 ;  /* 0xfffff800030075a7 */ /* 0x0002a6000800017f */
[----:B--2---:R-:W-:Y:S05]  /*9740*/  @!P0 NANOSLEEP.SYNCS 0x989680 ;  /* 0x009896800000895d */ /* 0x004fea0003900000 */
[----:B------:R-:W2:Y:S02]  /*9750*/  @!P0 SYNCS.PHASECHK.TRANS64 P0, [R3+URZ+-0x8], R0 ;  /* 0xfffff800030085a7 */ /* 0x000ea4000800007f */
[----:B--2---:R-:W-:Y:S05]  /*9760*/  @!P0 BRA `(.L_x_15) ;  /* 0xfffffffc00ec8947 */ /* 0x004fea000383ffff */
[----:B------:R-:W-:Y:S05]  /*9770*/  BRA `(.L_x_251) ;  /* 0xffffff7c008c7947 */ /* 0x000fea000383ffff */
.L_x_20:
[----:B--2---:R2:W3:Y:S02]  /*9780*/  SYNCS.PHASECHK.TRANS64.TRYWAIT P1, [R3+URZ], R0 ;  /* 0x00000000030075a7 */ /* 0x0044e4000802017f */
[----:B---3--:R-:W-:Y:S05]  /*9790*/  @!P1 NANOSLEEP.SYNCS 0x989680 ;  /* 0x009896800000995d */ /* 0x008fea0003900000 */
[----:B------:R-:W3:Y:S02]  /*97a0*/  @!P1 SYNCS.PHASECHK.TRANS64 P1, [R3+URZ], R0 ;  /* 0x00000000030095a7 */ /* 0x000ee4000802007f */
[----:B---3--:R-:W-:Y:S05]  /*97b0*/  @!P1 BRA `(.L_x_20) ;  /* 0xfffffffc00f09947 */ /* 0x008fea000383ffff */
[----:B------:R-:W-:Y:S05]  /*97c0*/  BRA `(.L_x_19) ;  /* 0xffffff8000007947 */ /* 0x000fea000383ffff */
.L_x_25:
[----:B--2---:R-:W-:-:S04]  /*97d0*/  IMAD.U32 R4, RZ, RZ, UR4 ;  /* 0x00000004ff047e24 */ /* 0x004fc8000f8e00ff */
[----:B------:R2:W3:Y:S03]  /*97e0*/  SYNCS.PHASECHK.TRANS64.TRYWAIT P1, [R4+URZ], R3 ;  /* 0x00000003040075a7 */ /* 0x0004e6000802017f */
[----:B---3--:R-:W-:Y:S05]  /*97f0*/  @!P1 NANOSLEEP.SYNCS 0x989680 ;  /* 0x009896800000995d */ /* 0x008fea0003900000 */
[----:B------:R-:W3:Y:S02]  /*9800*/  @!P1 SYNCS.PHASECHK.TRANS64 P1, [R4+URZ], R3 ;  /* 0x00000003040095a7 */ /* 0x000ee4000802007f */
[----:B---3--:R-:W-:Y:S05]  /*9810*/  @!P1 BRA `(.L_x_25) ;  /* 0xfffffffc00ec9947 */ /* 0x008fea000383ffff */
[----:B------:R-:W-:Y:S05]  /*9820*/  BRA `(.L_x_24) ;  /* 0xffffff8000d07947 */ /* 0x000fea000383ffff */
.L_x_31:
[----:B-1----:R-:W-:-:S04]  /*9830*/  IMAD.U32 R3, RZ, RZ, UR43 ;  /* 0x0000002bff037e24 */ /* 0x002fc8000f8e00ff */
[----:B------:R1:W2:Y:S03]  /*9840*/  SYNCS.PHASECHK.TRANS64.TRYWAIT P0, [R3+URZ+0x8], R0 ;  /* 0x00000800030075a7 */ /* 0x0002a6000800017f */
[----:B--2---:R-:W-:Y:S05]  /*9850*/  @!P0 NANOSLEEP.SYNCS 0x989680 ;  /* 0x009896800000895d */ /* 0x004fea0003900000 */
[----:B------:R-:W2:Y:S02]  /*9860*/  @!P0 SYNCS.PHASECHK.TRANS64 P0, [R3+URZ+0x8], R0 ;  /* 0x00000800030085a7 */ /* 0x000ea4000800007f */
[----:B--2---:R-:W-:Y:S05]  /*9870*/  @!P0 BRA `(.L_x_31) ;  /* 0xfffffffc00ec8947 */ /* 0x004fea000383ffff */
[----:B------:R-:W-:Y:S05]  /*9880*/  BRA `(.L_x_252) ;  /* 0xffffff8800107947 */ /* 0x000fea000383ffff */
.L_x_228:
[----:B------:R-:W-:Y:S01]  /*9890*/  BSSY B1, `(.L_x_253) ;  /* 0x0000006000017945 */ /* 0x000fe20003800000 */
[----:B------:R-:W-:-:S07]  /*98a0*/  IMAD.MOV.U32 R15, RZ, RZ, -0x1 ;  /* 0xffffffffff0f7424 */ /* 0x000fce00078e00ff */
[----:B-----5:R-:W-:Y:S05]  /*98b0*/  WARPSYNC.COLLECTIVE R15, `(.L_x_254) ;  /* 0x000000000f0c7348 */ /* 0x020fea0003c00000 */
[----:B------:R-:W-:Y:S02]  /*98c0*/  ELECT P6, UR62, PT ;  /* 0x00000000003e782f */ /* 0x000fe400038c0000 */
[----:B------:R-:W-:Y:S01]  /*98d0*/  MOV R14, UR62 ;  /* 0x0000003e000e7c02 */ /* 0x000fe20008000f00 */
[----:B-----5:R-:W-:Y:S10]  /*98e0*/  ENDCOLLECTIVE ;  /* 0x000000000000791b */ /* 0x020ff40003800000 */
.L_x_254:
[----:B------:R-:W-:Y:S05]  /*98f0*/  BSYNC B1 ;  /* 0x0000000000017941 */ /* 0x000fea0003800000 */
.L_x_253:
[----:B------:R-:W-:Y:S05]  /*9900*/  BRA `(.L_x_255) ;  /* 0xffffffec00987947 */ /* 0x000fea000383ffff */
.L_x_231:
[----:B-1----:R1:W2:Y:S02]  /*9910*/  SYNCS.PHASECHK.TRANS64.TRYWAIT P1, [R11+URZ+0x38], R6 ;  /* 0x000038060b0075a7 */ /* 0x0022a4000802017f */
[----:B--2---:R-:W-:Y:S05]  /*9920*/  @!P1 NANOSLEEP.SYNCS 0x989680 ;  /* 0x009896800000995d */ /* 0x004fea0003900000 */
[----:B------:R-:W2:Y:S02]  /*9930*/  @!P1 SYNCS.PHASECHK.TRANS64 P1, [R11+URZ+0x38], R6 ;  /* 0x000038060b0095a7 */ /* 0x000ea4000802007f */
[----:B--2---:R-:W-:Y:S05]  /*9940*/  @!P1 BRA `(.L_x_231) ;  /* 0xfffffffc00f09947 */ /* 0x004fea000383ffff */
[----:B------:R-:W-:Y:S05]  /*9950*/  BRA `(.L_x_256) ;  /* 0xffffffec00cc7947 */ /* 0x000fea000383ffff */
.L_x_240:
[----:B------:R-:W-:Y:S01]  /*9960*/  BSSY B0, `(.L_x_257) ;  /* 0x0000006000007945 */ /* 0x000fe20003800000 */
[----:B------:R-:W-:-:S07]  /*9970*/  IMAD.MOV.U32 R15, RZ, RZ, -0x1 ;  /* 0xffffffffff0f7424 */ /* 0x000fce00078e00ff */
[----:B-----5:R-:W-:Y:S05]  /*9980*/  WARPSYNC.COLLECTIVE R15, `(.L_x_258) ;  /* 0x000000000f0c7348 */ /* 0x020fea0003c00000 */
[----:B------:R-:W-:Y:S02]  /*9990*/  ELECT P6, UR62, PT ;  /* 0x00000000003e782f */ /* 0x000fe400038c0000 */
[----:B------:R-:W-:Y:S01]  /*99a0*/  MOV R14, UR62 ;  /* 0x0000003e000e7c02 */ /* 0x000fe20008000f00 */
[----:B-----5:R-:W-:Y:S10]  /*99b0*/  ENDCOLLECTIVE ;  /* 0x000000000000791b */ /* 0x020ff40003800000 */
.L_x_258:
[----:B------:R-:W-:Y:S05]  /*99c0*/  BSYNC B0 ;  /* 0x0000000000007941 */ /* 0x000fea0003800000 */
.L_x_257:
[----:B------:R-:W-:Y:S05]  /*99d0*/  BRA `(.L_x_259) ;  /* 0xfffffff800307947 */ /* 0x000fea000383ffff */
.L_x_244:
[----:B0-----:R0:W1:Y:S02]  /*99e0*/  SYNCS.PHASECHK.TRANS64.TRYWAIT P0, [R7+URZ], R2 ;  /* 0x00000002070075a7 */ /* 0x001064000800017f */
[----:B-1----:R-:W-:Y:S05]  /*99f0*/  @!P0 NANOSLEEP.SYNCS 0x989680 ;  /* 0x009896800000895d */ /* 0x002fea0003900000 */
[----:B------:R-:W1:Y:S02]  /*9a00*/  @!P0 SYNCS.PHASECHK.TRANS64 P0, [R7+URZ], R2 ;  /* 0x00000002070085a7 */ /* 0x000e64000800007f */
[----:B-1----:R-:W-:Y:S05]  /*9a10*/  @!P0 BRA `(.L_x_244) ;  /* 0xfffffffc00f08947 */ /* 0x002fea000383ffff */
[----:B------:R-:W-:Y:S05]  /*9a20*/  BRA `(.L_x_260) ;  /* 0xfffffff800707947 */ /* 0x000fea000383ffff */
.L_x_245:
[----:B0-----:R0:W1:Y:S02]  /*9a30*/  SYNCS.PHASECHK.TRANS64.TRYWAIT P0, [R6+URZ], R3 ;  /* 0x00000003060075a7 */ /* 0x001064000800017f */
[----:B-1----:R-:W-:Y:S05]  /*9a40*/  @!P0 NANOSLEEP.SYNCS 0x989680 ;  /* 0x009896800000895d */ /* 0x002fea0003900000 */
[----:B------:R-:W1:Y:S02]  /*9a50*/  @!P0 SYNCS.PHASECHK.TRANS64 P0, [R6+URZ], R3 ;  /* 0x00000003060085a7 */ /* 0x000e64000800007f */
[----:B-1----:R-:W-:Y:S05]  /*9a60*/  @!P0 BRA `(.L_x_245) ;  /* 0xfffffffc00f08947 */ /* 0x002fea000383ffff */
[----:B------:R-:W-:Y:S05]  /*9a70*/  BRA `(.L_x_261) ;  /* 0xfffffff800807947 */ /* 0x000fea000383ffff */
.L_x_246:
[----:B0-----:R0:W1:Y:S02]  /*9a80*/  SYNCS.PHASECHK.TRANS64.TRYWAIT P0, [R7+URZ], R4 ;  /* 0x00000004070075a7 */ /* 0x001064000800017f */
[----:B-1----:R-:W-:Y:S05]  /*9a90*/  @!P0 NANOSLEEP.SYNCS 0x989680 ;  /* 0x009896800000895d */ /* 0x002fea0003900000 */
[----:B------:R-:W1:Y:S02]  /*9aa0*/  @!P0 SYNCS.PHASECHK.TRANS64 P0, [R7+URZ], R4 ;  /* 0x00000004070085a7 */ /* 0x000e64000800007f */
[----:B-1----:R-:W-:Y:S05]  /*9ab0*/  @!P0 BRA `(.L_x_246) ;  /* 0xfffffffc00f08947 */ /* 0x002fea000383ffff */
[----:B------:R-:W-:Y:S05]  /*9ac0*/  BRA `(.L_x_262) ;  /* 0xfffffff800907947 */ /* 0x000fea000383ffff */
.L_x_247:
[----:B0-----:R0:W1:Y:S02]  /*9ad0*/  SYNCS.PHASECHK.TRANS64.TRYWAIT P0, [R6+URZ], R3 ;  /* 0x00000003060075a7 */ /* 0x001064000800017f */
[----:B-1----:R-:W-:Y:S05]  /*9ae0*/  @!P0 NANOSLEEP.SYNCS 0x989680 ;  /* 0x009896800000895d */ /* 0x002fea0003900000 */
[----:B------:R-:W1:Y:S02]  /*9af0*/  @!P0 SYNCS.PHASECHK.TRANS64 P0, [R6+URZ], R3 ;  /* 0x00000003060085a7 */ /* 0x000e64000800007f */
[----:B-1----:R-:W-:Y:S05]  /*9b00*/  @!P0 BRA `(.L_x_247) ;  /* 0xfffffffc00f08947 */ /* 0x002fea000383ffff */
[----:B------:R-:W-:Y:S05]  /*9b10*/  BRA `(.L_x_263) ;  /* 0xfffffff800a07947 */ /* 0x000fea000383ffff */
.L_x_248:
[----:B0-----:R0:W1:Y:S02]  /*9b20*/  SYNCS.PHASECHK.TRANS64.TRYWAIT P0, [R7+URZ], R4 ;  /* 0x00000004070075a7 */ /* 0x001064000800017f */
[----:B-1----:R-:W-:Y:S05]  /*9b30*/  @!P0 NANOSLEEP.SYNCS 0x989680 ;  /* 0x009896800000895d */ /* 0x002fea0003900000 */
[----:B------:R-:W1:Y:S02]  /*9b40*/  @!P0 SYNCS.PHASECHK.TRANS64 P0, [R7+URZ], R4 ;  /* 0x00000004070085a7 */ /* 0x000e64000800007f */
[----:B-1----:R-:W-:Y:S05]  /*9b50*/  @!P0 BRA `(.L_x_248) ;  /* 0xfffffffc00f08947 */ /* 0x002fea000383ffff */
[----:B------:R-:W-:Y:S05]  /*9b60*/  BRA `(.L_x_264) ;  /* 0xfffffff800b07947 */ /* 0x000fea000383ffff */
.L_x_249:
[----:B-1----:R1:W2:Y:S02]  /*9b70*/  SYNCS.PHASECHK.TRANS64.TRYWAIT P0, [R6+URZ], R3 ;  /* 0x00000003060075a7 */ /* 0x0022a4000800017f */
[----:B--2---:R-:W-:Y:S05]  /*9b80*/  @!P0 NANOSLEEP.SYNCS 0x989680 ;  /* 0x009896800000895d */ /* 0x004fea0003900000 */
[----:B------:R-:W2:Y:S02]  /*9b90*/  @!P0 SYNCS.PHASECHK.TRANS64 P0, [R6+URZ], R3 ;  /* 0x00000003060085a7 */ /* 0x000ea4000800007f */
[----:B--2---:R-:W-:Y:S05]  /*9ba0*/  @!P0 BRA `(.L_x_249) ;  /* 0xfffffffc00f08947 */ /* 0x004fea000383ffff */
[----:B------:R-:W-:Y:S05]  /*9bb0*/  BRA `(.L_x_265) ;  /* 0xfffffff800b87947 */ /* 0x000fea000383ffff */
.L_x_266:
[----:B------:R-:W-:-:S00]  /*9bc0*/  BRA `(.L_x_266) ;  /* 0xfffffffc00fc7947 */ /* 0x000fc0000383ffff */
[----:B------:R-:W-:-:S00]  /*9bd0*/  NOP ;  /* 0x0000000000007918 */ /* 0x000fc00000000000 */
        /* <DEDUP_REMOVED lines=10> */
.L_x_267:


//--------------------- .nv.global.init           --------------------------
	.section	.nv.global.init,"aw",@progbits
.nv.global.init:
	.type		$str$22,@object
	.size		$str$22,($str$23 - $str$22)
$str$22:
        /*0000*/ 	.byte	0x6b, 0x5f, 0x74, 0x69, 0x6c, 0x65, 0x5f, 0x63, 0x6f, 0x75, 0x6e, 0x74, 0x20, 0x3e, 0x3d, 0x20
        /*0010*/ 	.byte	0x31, 0x00
	.type		$str$23,@object
	.size		$str$23,(__unnamed_1 - $str$23)
$str$23:
        /*0012*/ 	.byte	0x2f, 0x74, 0x6d, 0x70, 0x2f, 0x63, 0x75, 0x74, 0x6c, 0x61, 0x73, 0x73, 0x5f, 0x73, 0x77, 0x65
        /*0022*/ 	.byte	0x65, 0x70, 0x5f, 0x73, 0x72, 0x63, 0x2f, 0x69, 0x6e, 0x63, 0x6c, 0x75, 0x64, 0x65, 0x2f, 0x63
        /*0032*/ 	.byte	0x75, 0x74, 0x6c, 0x61, 0x73, 0x73, 0x2f, 0x67, 0x65, 0x6d, 0x6d, 0x2f, 0x63, 0x6f, 0x6c, 0x6c
        /*0042*/ 	.byte	0x65, 0x63, 0x74, 0x69, 0x76, 0x65, 0x2f, 0x73, 0x6d, 0x39, 0x30, 0x5f, 0x6d, 0x6d, 0x61, 0x5f
        /*0052*/ 	.byte	0x74, 0x6d, 0x61, 0x5f, 0x67, 0x6d, 0x6d, 0x61, 0x5f, 0x73, 0x73, 0x5f, 0x77, 0x61, 0x72, 0x70
        /*0062*/ 	.byte	0x73, 0x70, 0x65, 0x63, 0x69, 0x61, 0x6c, 0x69, 0x7a, 0x65, 0x64, 0x2e, 0x68, 0x70, 0x70, 0x00
	.type		__unnamed_1,@object
	.size		__unnamed_1,(.L_0 - __unnamed_1)
__unnamed_1:
        /*0072*/ 	.byte	0x76, 0x6f, 0x69, 0x64, 0x20, 0x63, 0x75, 0x74, 0x6c, 0x61, 0x73, 0x73, 0x3a, 0x3a, 0x67, 0x65
        /* <DEDUP_REMOVED lines=180> */
        /*0bc2*/ 	.byte	0x00
.L_0:


//--------------------- .nv.shared._ZN7cutlass13device_kernelINS_4gemm6kernel13GemmUniversalIN4cute5tupleIJiiiiEEENS1_10collective13CollectiveMmaINS1_34MainloopSm90TmaGmmaWarpSpecializedILi7ENS5_IJNS4_1CILi1EEESB_SB_EEENS1_32KernelTmaWarpSpecializedPingpongEEENS5_IJNSA_ILi64EEENSA_ILi192EEESF_EEENS_10bfloat16_tENS5_IJlSB_lEEESI_SJ_NS4_8TiledMMAINS4_8MMA_AtomIJNS4_4SM904GMMA28MMA_64x192x16_F32BF16BF16_SSILNSN_5MajorE0ELSP_0ELNSN_7ScaleInE1ELSQ_1EEEEEENS4_6LayoutISC_NS5_IJNSA_ILi0EEESU_SU_EEEEENS5_IJNS4_10UnderscoreESX_SX_EEEEENS4_13SM90_TMA_LOADENS4_14ComposedLayoutINS4_7SwizzleILi3ELi4ELi3EEENS4_18smem_ptr_flag_bitsILi16EEENST_INS5_IJNSA_ILi8EEESF_EEENS5_IJSF_SB_EEEEEEEvNS4_8identityES10_S1A_vS1B_EENS_8epilogue10collective6detail29Sm90TmaWarpSpecializedAdapterINS1E_15DefaultEpilogueISI_SJ_SJ_NS1D_6thread17LinearCombinationISI_Li1EffLNS1I_9ScaleType4KindE0ELNS_15FloatRoundStyleE2ESI_EENS1_15EpilogueDefaultEEEEEvvEEEEvNT_6ParamsE --------------------------
	.section	.nv.shared._ZN7cutlass13device_kernelINS_4gemm6kernel13GemmUniversalIN4cute5tupleIJiiiiEEENS1_10collective13CollectiveMmaINS1_34MainloopSm90TmaGmmaWarpSpecializedILi7ENS5_IJNS4_1CILi1EEESB_SB_EEENS1_32KernelTmaWarpSpecializedPingpongEEENS5_IJNSA_ILi64EEENSA_ILi192EEESF_EEENS_10bfloat16_tENS5_IJlSB_lEEESI_SJ_NS4_8TiledMMAINS4_8MMA_AtomIJNS4_4SM904GMMA28MMA_64x192x16_F32BF16BF16_SSILNSN_5MajorE0ELSP_0ELNSN_7ScaleInE1ELSQ_1EEEEEENS4_6LayoutISC_NS5_IJNSA_ILi0EEESU_SU_EEEEENS5_IJNS4_10UnderscoreESX_SX_EEEEENS4_13SM90_TMA_LOADENS4_14ComposedLayoutINS4_7SwizzleILi3ELi4ELi3EEENS4_18smem_ptr_flag_bitsILi16EEENST_INS5_IJNSA_ILi8EEESF_EEENS5_IJSF_SB_EEEEEEEvNS4_8identityES10_S1A_vS1B_EENS_8epilogue10collective6detail29Sm90TmaWarpSpecializedAdapterINS1E_15DefaultEpilogueISI_SJ_SJ_NS1D_6thread17LinearCombinationISI_Li1EffLNS1I_9ScaleType4KindE0ELNS_15FloatRoundStyleE2ESI_EENS1_15EpilogueDefaultEEEEEvvEEEEvNT_6ParamsE,"aw",@nobits
	.sectionflags	@""
	.align	16
	.zero		1024


//--------------------- .nv.shared.reserved.0     --------------------------
	.section	.nv.shared.reserved.0,"aw",@nobits
	.weak		__nv_reservedSMEM_offset_0_alias
	.size		__nv_reservedSMEM_offset_0_alias, 0, 0
	.other		__nv_reservedSMEM_offset_0_alias,@"STO_CUDA_RESERVED_SHARED STV_DEFAULT"
__nv_reservedSMEM_offset_0_alias:
	.zero		0


//--------------------- .nv.global                --------------------------
	.section	.nv.global,"aw",@nobits
.nv.global:
	.type		_ZN40_INTERNAL_51969a38_4_k_cu_d6acdba2_122614cute1_E,@object
	.size		_ZN40_INTERNAL_51969a38_4_k_cu_d6acdba2_122614cute1_E,(_ZN40_INTERNAL_51969a38_4_k_cu_d6acdba2_122614cuda3std3__45__cpo6cbeginE - _ZN40_INTERNAL_51969a38_4_k_cu_d6acdba2_122614cute1_E)
_ZN40_INTERNAL_51969a38_4_k_cu_d6acdba2_122614cute1_E:
	.zero		1
	.type		_ZN40_INTERNAL_51969a38_4_k_cu_d6acdba2_122614cuda3std3__45__cpo6cbeginE,@object
	.size		_ZN40_INTERNAL_51969a38_4_k_cu_d6acdba2_122614cuda3std3__45__cpo6cbeginE,(_ZN40_INTERNAL_51969a38_4_k_cu_d6acdba2_122614cuda3std3__48in_placeE - _ZN40_INTERNAL_51969a38_4_k_cu_d6acdba2_122614cuda3std3__45__cpo6cbeginE)
_ZN40_INTERNAL_51969a38_4_k_cu_d6acdba2_122614cuda3std3__45__cpo6cbeginE:
	.zero		1
	.type		_ZN40_INTERNAL_51969a38_4_k_cu_d6acdba2_122614cuda3std3__48in_placeE,@object
	.size		_ZN40_INTERNAL_51969a38_4_k_cu_d6acdba2_122614cuda3std3__48in_placeE,(_ZN40_INTERNAL_51969a38_4_k_cu_d6acdba2_122614cuda3std6ranges3__45__cpo9iter_moveE - _ZN40_INTERNAL_51969a38_4_k_cu_d6acdba2_122614cuda3std3__48in_placeE)
_ZN40_INTERNAL_51969a38_4_k_cu_d6acdba2_122614cuda3std3__48in_placeE:
	.zero		1
	.type		_ZN40_INTERNAL_51969a38_4_k_cu_d6acdba2_122614cuda3std6ranges3__45__cpo9iter_moveE,@object
	.size		_ZN40_INTERNAL_51969a38_4_k_cu_d6acdba2_122614cuda3std6ranges3__45__cpo9iter_moveE,(_ZN40_INTERNAL_51969a38_4_k_cu_d6acdba2_122614cuda3std3__45__cpo5beginE - _ZN40_INTERNAL_51969a38_4_k_cu_d6acdba2_122614cuda3std6ranges3__45__cpo9iter_moveE)
_ZN40_INTERNAL_51969a38_4_k_cu_d6acdba2_122614cuda3std6ranges3__45__cpo9iter_moveE:
	.zero		1
	.type		_ZN40_INTERNAL_51969a38_4_k_cu_d6acdba2_122614cuda3std3__45__cpo5beginE,@object
	.size		_ZN40_INTERNAL_51969a38_4_k_cu_d6acdba2_122614cuda3std3__45__cpo5beginE,(_ZN40_INTERNAL_51969a38_4_k_cu_d6acdba2_122614cuda3std3__442_GLOBAL__N__51969a38_4_k_cu_d6acdba2_122616ignoreE - _ZN40_INTERNAL_51969a38_4_k_cu_d6acdba2_122614cuda3std3__45__cpo5beginE)
_ZN40_INTERNAL_51969a38_4_k_cu_d6acdba2_122614cuda3std3__45__cpo5beginE:
	.zero		1
	.type		_ZN40_INTERNAL_51969a38_4_k_cu_d6acdba2_122614cuda3std3__442_GLOBAL__N__51969a38_4_k_cu_d6acdba2_122616ignoreE,@object
	.size		_ZN40_INTERNAL_51969a38_4_k_cu_d6acdba2_122614cuda3std3__442_GLOBAL__N__51969a38_4_k_cu_d6acdba2_122616ignoreE,(_ZN40_INTERNAL_51969a38_4_k_cu_d6acdba2_122614cute7productE - _ZN40_INTERNAL_51969a38_4_k_cu_d6acdba2_122614cuda3std3__442_GLOBAL__N__51969a38_4_k_cu_d6acdba2_122616ignoreE)
_ZN40_INTERNAL_51969a38_4_k_cu_d6acdba2_122614cuda3std3__442_GLOBAL__N__51969a38_4_k_cu_d6acdba2_122616ignoreE:
	.zero		1
	.type		_ZN40_INTERNAL_51969a38_4_k_cu_d6acdba2_122614cute7productE,@object
	.size		_ZN40_INTERNAL_51969a38_4_k_cu_d6acdba2_122614cute7productE,(_ZN40_INTERNAL_51969a38_4_k_cu_d6acdba2_122614cuda3std3__45__cpo3endE - _ZN40_INTERNAL_51969a38_4_k_cu_d6acdba2_122614cute7productE)
_ZN40_INTERNAL_51969a38_4_k_cu_d6acdba2_122614cute7productE:
	.zero		1
	.type		_ZN40_INTERNAL_51969a38_4_k_cu_d6acdba2_122614cuda3std3__45__cpo3endE,@object
	.size		_ZN40_INTERNAL_51969a38_4_k_cu_d6acdba2_122614cuda3std3__45__cpo3endE,(_ZN40_INTERNAL_51969a38_4_k_cu_d6acdba2_122614cuda3std3__419piecewise_constructE - _ZN40_INTERNAL_51969a38_4_k_cu_d6acdba2_122614cuda3std3__45__cpo3endE)
_ZN40_INTERNAL_51969a38_4_k_cu_d6acdba2_122614cuda3std3__45__cpo3endE:
	.zero		1
	.type		_ZN40_INTERNAL_51969a38_4_k_cu_d6acdba2_122614cuda3std3__419piecewise_constructE,@object
	.size		_ZN40_INTERNAL_51969a38_4_k_cu_d6acdba2_122614cuda3std3__419piecewise_constructE,(_ZN40_INTERNAL_51969a38_4_k_cu_d6acdba2_122614cuda3std3__45__cpo4cendE - _ZN40_INTERNAL_51969a38_4_k_cu_d6acdba2_122614cuda3std3__419piecewise_constructE)
_ZN40_INTERNAL_51969a38_4_k_cu_d6acdba2_122614cuda3std3__419piecewise_constructE:
	.zero		1
	.type		_ZN40_INTERNAL_51969a38_4_k_cu_d6acdba2_122614cuda3std3__45__cpo4cendE,@object
	.size		_ZN40_INTERNAL_51969a38_4_k_cu_d6acdba2_122614cuda3std3__45__cpo4cendE,(_ZN40_INTERNAL_51969a38_4_k_cu_d6acdba2_122614cuda3std6ranges3__45__cpo4swapE - _ZN40_INTERNAL_51969a38_4_k_cu_d6acdba2_122614cuda3std3__45__cpo4cendE)
_ZN40_INTERNAL_51969a38_4_k_cu_d6acdba2_122614cuda3std3__45__cpo4cendE:
	.zero		1
	.type		_ZN40_INTERNAL_51969a38_4_k_cu_d6acdba2_122614cuda3std6ranges3__45__cpo4swapE,@object
	.size		_ZN40_INTERNAL_51969a38_4_k_cu_d6acdba2_122614cuda3std6ranges3__45__cpo4swapE,(.L_8 - _ZN40_INTERNAL_51969a38_4_k_cu_d6acdba2_122614cuda3std6ranges3__45__cpo4swapE)
_ZN40_INTERNAL_51969a38_4_k_cu_d6acdba2_122614cuda3std6ranges3__45__cpo4swapE:
	.zero		1
.L_8:


//--------------------- .nv.constant0._ZN7cutlass13device_kernelINS_4gemm6kernel13GemmUniversalIN4cute5tupleIJiiiiEEENS1_10collective13CollectiveMmaINS1_34MainloopSm90TmaGmmaWarpSpecializedILi7ENS5_IJNS4_1CILi1EEESB_SB_EEENS1_32KernelTmaWarpSpecializedPingpongEEENS5_IJNSA_ILi64EEENSA_ILi192EEESF_EEENS_10bfloat16_tENS5_IJlSB_lEEESI_SJ_NS4_8TiledMMAINS4_8MMA_AtomIJNS4_4SM904GMMA28MMA_64x192x16_F32BF16BF16_SSILNSN_5MajorE0ELSP_0ELNSN_7ScaleInE1ELSQ_1EEEEEENS4_6LayoutISC_NS5_IJNSA_ILi0EEESU_SU_EEEEENS5_IJNS4_10UnderscoreESX_SX_EEEEENS4_13SM90_TMA_LOADENS4_14ComposedLayoutINS4_7SwizzleILi3ELi4ELi3EEENS4_18smem_ptr_flag_bitsILi16EEENST_INS5_IJNSA_ILi8EEESF_EEENS5_IJSF_SB_EEEEEEEvNS4_8identityES10_S1A_vS1B_EENS_8epilogue10collective6detail29Sm90TmaWarpSpecializedAdapterINS1E_15DefaultEpilogueISI_SJ_SJ_NS1D_6thread17LinearCombinationISI_Li1EffLNS1I_9ScaleType4KindE0ELNS_15FloatRoundStyleE2ESI_EENS1_15EpilogueDefaultEEEEEvvEEEEvNT_6ParamsE --------------------------
	.section	.nv.constant0._ZN7cutlass13device_kernelINS_4gemm6kernel13GemmUniversalIN4cute5tupleIJiiiiEEENS1_10collective13CollectiveMmaINS1_34MainloopSm90TmaGmmaWarpSpecializedILi7ENS5_IJNS4_1CILi1EEESB_SB_EEENS1_32KernelTmaWarpSpecializedPingpongEEENS5_IJNSA_ILi64EEENSA_ILi192EEESF_EEENS_10bfloat16_tENS5_IJlSB_lEEESI_SJ_NS4_8TiledMMAINS4_8MMA_AtomIJNS4_4SM904GMMA28MMA_64x192x16_F32BF16BF16_SSILNSN_5MajorE0ELSP_0ELNSN_7ScaleInE1ELSQ_1EEEEEENS4_6LayoutISC_NS5_IJNSA_ILi0EEESU_SU_EEEEENS5_IJNS4_10UnderscoreESX_SX_EEEEENS4_13SM90_TMA_LOADENS4_14ComposedLayoutINS4_7SwizzleILi3ELi4ELi3EEENS4_18smem_ptr_flag_bitsILi16EEENST_INS5_IJNSA_ILi8EEESF_EEENS5_IJSF_SB_EEEEEEEvNS4_8identityES10_S1A_vS1B_EENS_8epilogue10collective6detail29Sm90TmaWarpSpecializedAdapterINS1E_15DefaultEpilogueISI_SJ_SJ_NS1D_6thread17LinearCombinationISI_Li1EffLNS1I_9ScaleType4KindE0ELNS_15FloatRoundStyleE2ESI_EENS1_15EpilogueDefaultEEEEEvvEEEEvNT_6ParamsE,"a",@progbits
	.sectionflags	@""
	.align	4
.nv.constant0._ZN7cutlass13device_kernelINS_4gemm6kernel13GemmUniversalIN4cute5tupleIJiiiiEEENS1_10collective13CollectiveMmaINS1_34MainloopSm90TmaGmmaWarpSpecializedILi7ENS5_IJNS4_1CILi1EEESB_SB_EEENS1_32KernelTmaWarpSpecializedPingpongEEENS5_IJNSA_ILi64EEENSA_ILi192EEESF_EEENS_10bfloat16_tENS5_IJlSB_lEEESI_SJ_NS4_8TiledMMAINS4_8MMA_AtomIJNS4_4SM904GMMA28MMA_64x192x16_F32BF16BF16_SSILNSN_5MajorE0ELSP_0ELNSN_7ScaleInE1ELSQ_1EEEEEENS4_6LayoutISC_NS5_IJNSA_ILi0EEESU_SU_EEEEENS5_IJNS4_10UnderscoreESX_SX_EEEEENS4_13SM90_TMA_LOADENS4_14ComposedLayoutINS4_7SwizzleILi3ELi4ELi3EEENS4_18smem_ptr_flag_bitsILi16EEENST_INS5_IJNSA_ILi8EEESF_EEENS5_IJSF_SB_EEEEEEEvNS4_8identityES10_S1A_vS1B_EENS_8epilogue10collective6detail29Sm90TmaWarpSpecializedAdapterINS1E_15DefaultEpilogueISI_SJ_SJ_NS1D_6thread17LinearCombinationISI_Li1EffLNS1I_9ScaleType4KindE0ELNS_15FloatRoundStyleE2ESI_EENS1_15EpilogueDefaultEEEEEvvEEEEvNT_6ParamsE:
	.zero		1664


//--------------------- SYMBOLS --------------------------

	.type		.nv.reservedSmem.offset0,@object
	.size		.nv.reservedSmem.offset0,0x4
	.type		__assertfail,@function
